//
// Generated by NVIDIA NVVM Compiler
//
// Compiler Build ID: CL-36424714
// Cuda compilation tools, release 13.0, V13.0.88
// Based on NVVM 20.0.0
//

.version 9.0
.target sm_100
.address_size 64

	// .globl	_Z21convert_float_to_halfPfP6__halfii
.extern .func  (.param .b32 func_retval0) vprintf
(
	.param .b64 vprintf_param_0,
	.param .b64 vprintf_param_1
)
;
.global .align 1 .b8 $str[70] = {91, 119, 97, 114, 112, 77, 44, 32, 119, 97, 114, 112, 78, 93, 32, 61, 32, 91, 37, 105, 32, 37, 105, 93, 32, 32, 32, 32, 98, 108, 111, 99, 107, 73, 100, 120, 32, 61, 32, 91, 37, 105, 32, 37, 105, 93, 32, 32, 32, 116, 104, 114, 101, 97, 100, 73, 100, 120, 32, 61, 32, 91, 37, 105, 32, 37, 105, 93, 10};
.global .align 1 .b8 $str$1[166] = {42, 42, 42, 42, 42, 42, 42, 42, 42, 42, 42, 42, 42, 42, 42, 42, 42, 42, 42, 42, 42, 42, 42, 42, 42, 42, 42, 42, 10, 9, 98, 108, 111, 99, 107, 68, 105, 109, 46, 120, 32, 61, 32, 37, 105, 10, 9, 98, 108, 111, 99, 107, 68, 105, 109, 46, 121, 32, 61, 32, 37, 105, 10, 9, 103, 114, 105, 100, 68, 105, 109, 46, 120, 32, 61, 32, 37, 105, 10, 9, 103, 114, 105, 100, 68, 105, 109, 46, 121, 32, 61, 32, 37, 105, 10, 9, 98, 108, 111, 99, 107, 73, 100, 120, 46, 120, 32, 61, 32, 37, 105, 10, 9, 98, 108, 111, 99, 107, 73, 100, 120, 46, 121, 32, 61, 32, 37, 105, 10, 9, 116, 104, 114, 101, 97, 100, 73, 100, 120, 46, 120, 32, 61, 32, 37, 105, 10, 9, 116, 104, 114, 101, 97, 100, 73, 100, 120, 46, 121, 32, 61, 32, 37, 105, 10};

.visible .entry _Z21convert_float_to_halfPfP6__halfii(
	.param .u64 .ptr .align 1 _Z21convert_float_to_halfPfP6__halfii_param_0,
	.param .u64 .ptr .align 1 _Z21convert_float_to_halfPfP6__halfii_param_1,
	.param .u32 _Z21convert_float_to_halfPfP6__halfii_param_2,
	.param .u32 _Z21convert_float_to_halfPfP6__halfii_param_3
)
{
	.reg .pred 	%p<10>;
	.reg .b16 	%rs<8>;
	.reg .b32 	%r<40>;
	.reg .b32 	%f<8>;
	.reg .b64 	%rd<29>;

	ld.param.u64 	%rd7, [_Z21convert_float_to_halfPfP6__halfii_param_0];
	ld.param.u64 	%rd8, [_Z21convert_float_to_halfPfP6__halfii_param_1];
	ld.param.u32 	%r19, [_Z21convert_float_to_halfPfP6__halfii_param_2];
	ld.param.u32 	%r20, [_Z21convert_float_to_halfPfP6__halfii_param_3];
	cvta.to.global.u64 	%rd1, %rd8;
	cvta.to.global.u64 	%rd2, %rd7;
	mov.u32 	%r21, %ctaid.x;
	mov.u32 	%r1, %ntid.x;
	mov.u32 	%r22, %tid.x;
	mad.lo.s32 	%r37, %r21, %r1, %r22;
	mov.u32 	%r23, %ctaid.y;
	mov.u32 	%r24, %ntid.y;
	mov.u32 	%r25, %tid.y;
	mad.lo.s32 	%r3, %r23, %r24, %r25;
	mov.u32 	%r26, %nctaid.y;
	mul.lo.s32 	%r4, %r24, %r26;
	setp.ge.s32 	%p1, %r37, %r19;
	@%p1 bra 	$L__BB0_10;
	add.s32 	%r5, %r3, %r4;
	max.s32 	%r27, %r20, %r5;
	setp.lt.s32 	%p2, %r5, %r20;
	selp.u32 	%r28, 1, 0, %p2;
	add.s32 	%r29, %r5, %r28;
	sub.s32 	%r30, %r27, %r29;
	div.u32 	%r31, %r30, %r4;
	add.s32 	%r6, %r31, %r28;
	and.b32  	%r7, %r6, 3;
	add.s32 	%r8, %r5, %r4;
	add.s32 	%r9, %r8, %r4;
	mov.u32 	%r32, %nctaid.x;
	mul.lo.s32 	%r10, %r1, %r32;
$L__BB0_2:
	setp.ge.s32 	%p3, %r3, %r20;
	@%p3 bra 	$L__BB0_9;
	setp.eq.s32 	%p4, %r7, 3;
	mul.lo.s32 	%r12, %r37, %r20;
	mov.u32 	%r38, %r3;
	@%p4 bra 	$L__BB0_7;
	setp.eq.s32 	%p5, %r7, 0;
	add.s32 	%r33, %r3, %r12;
	mul.wide.s32 	%rd9, %r33, 4;
	add.s64 	%rd3, %rd2, %rd9;
	ld.global.f32 	%f1, [%rd3];
	// begin inline asm
	{  cvt.rm.f16.f32 %rs1, %f1;}

	// end inline asm
	mul.wide.s32 	%rd10, %r33, 2;
	add.s64 	%rd4, %rd1, %rd10;
	st.global.u16 	[%rd4], %rs1;
	mov.u32 	%r38, %r5;
	@%p5 bra 	$L__BB0_7;
	setp.eq.s32 	%p6, %r7, 1;
	shl.b32 	%r13, %r4, 2;
	cvt.u64.u32 	%rd11, %r13;
	add.s64 	%rd5, %rd3, %rd11;
	ld.global.f32 	%f2, [%rd5];
	// begin inline asm
	{  cvt.rm.f16.f32 %rs2, %f2;}

	// end inline asm
	shl.b32 	%r14, %r4, 1;
	cvt.u64.u32 	%rd12, %r14;
	add.s64 	%rd6, %rd4, %rd12;
	st.global.u16 	[%rd6], %rs2;
	mov.u32 	%r38, %r8;
	@%p6 bra 	$L__BB0_7;
	add.s64 	%rd15, %rd5, %rd11;
	ld.global.f32 	%f3, [%rd15];
	// begin inline asm
	{  cvt.rm.f16.f32 %rs3, %f3;}

	// end inline asm
	add.s64 	%rd16, %rd6, %rd12;
	st.global.u16 	[%rd16], %rs3;
	mov.u32 	%r38, %r9;
$L__BB0_7:
	setp.lt.u32 	%p7, %r6, 3;
	@%p7 bra 	$L__BB0_9;
$L__BB0_8:
	add.s32 	%r34, %r38, %r12;
	mul.wide.s32 	%rd17, %r34, 4;
	add.s64 	%rd18, %rd2, %rd17;
	ld.global.f32 	%f4, [%rd18];
	// begin inline asm
	{  cvt.rm.f16.f32 %rs4, %f4;}

	// end inline asm
	mul.wide.s32 	%rd19, %r34, 2;
	add.s64 	%rd20, %rd1, %rd19;
	st.global.u16 	[%rd20], %rs4;
	shl.b32 	%r35, %r4, 2;
	cvt.u64.u32 	%rd21, %r35;
	add.s64 	%rd22, %rd18, %rd21;
	ld.global.f32 	%f5, [%rd22];
	// begin inline asm
	{  cvt.rm.f16.f32 %rs5, %f5;}

	// end inline asm
	shl.b32 	%r36, %r4, 1;
	cvt.u64.u32 	%rd23, %r36;
	add.s64 	%rd24, %rd20, %rd23;
	st.global.u16 	[%rd24], %rs5;
	add.s64 	%rd25, %rd22, %rd21;
	ld.global.f32 	%f6, [%rd25];
	// begin inline asm
	{  cvt.rm.f16.f32 %rs6, %f6;}

	// end inline asm
	add.s64 	%rd26, %rd24, %rd23;
	st.global.u16 	[%rd26], %rs6;
	add.s64 	%rd27, %rd25, %rd21;
	ld.global.f32 	%f7, [%rd27];
	// begin inline asm
	{  cvt.rm.f16.f32 %rs7, %f7;}

	// end inline asm
	add.s64 	%rd28, %rd26, %rd23;
	st.global.u16 	[%rd28], %rs7;
	add.s32 	%r38, %r35, %r38;
	setp.lt.s32 	%p8, %r38, %r20;
	@%p8 bra 	$L__BB0_8;
$L__BB0_9:
	add.s32 	%r37, %r37, %r10;
	setp.lt.s32 	%p9, %r37, %r19;
	@%p9 bra 	$L__BB0_2;
$L__BB0_10:
	ret;

}
	// .globl	_Z12wmma_exampleP6__halfS0_Pfiiiff
.visible .entry _Z12wmma_exampleP6__halfS0_Pfiiiff(
	.param .u64 .ptr .align 1 _Z12wmma_exampleP6__halfS0_Pfiiiff_param_0,
	.param .u64 .ptr .align 1 _Z12wmma_exampleP6__halfS0_Pfiiiff_param_1,
	.param .u64 .ptr .align 1 _Z12wmma_exampleP6__halfS0_Pfiiiff_param_2,
	.param .u32 _Z12wmma_exampleP6__halfS0_Pfiiiff_param_3,
	.param .u32 _Z12wmma_exampleP6__halfS0_Pfiiiff_param_4,
	.param .u32 _Z12wmma_exampleP6__halfS0_Pfiiiff_param_5,
	.param .f32 _Z12wmma_exampleP6__halfS0_Pfiiiff_param_6,
	.param .f32 _Z12wmma_exampleP6__halfS0_Pfiiiff_param_7
)
{
	.reg .pred 	%p<17>;
	.reg .b32 	%r<147>;
	.reg .b32 	%f<232>;
	.reg .b64 	%rd<43>;

	ld.param.u64 	%rd6, [_Z12wmma_exampleP6__halfS0_Pfiiiff_param_0];
	ld.param.u64 	%rd7, [_Z12wmma_exampleP6__halfS0_Pfiiiff_param_1];
	ld.param.u32 	%r38, [_Z12wmma_exampleP6__halfS0_Pfiiiff_param_3];
	ld.param.u32 	%r39, [_Z12wmma_exampleP6__halfS0_Pfiiiff_param_4];
	ld.param.u32 	%r40, [_Z12wmma_exampleP6__halfS0_Pfiiiff_param_5];
	ld.param.f32 	%f121, [_Z12wmma_exampleP6__halfS0_Pfiiiff_param_6];
	cvta.to.global.u64 	%rd1, %rd7;
	cvta.to.global.u64 	%rd2, %rd6;
	mov.u32 	%r41, %ctaid.x;
	mov.u32 	%r42, %ntid.x;
	mov.u32 	%r43, %tid.x;
	mad.lo.s32 	%r44, %r41, %r42, %r43;
	shr.u32 	%r1, %r44, 5;
	mov.u32 	%r45, %ctaid.y;
	mov.u32 	%r46, %ntid.y;
	mov.u32 	%r47, %tid.y;
	mad.lo.s32 	%r2, %r45, %r46, %r47;
	setp.lt.s32 	%p2, %r40, 1;
	mov.f32 	%f167, 0f00000000;
	mov.f32 	%f166, %f167;
	mov.f32 	%f165, %f167;
	mov.f32 	%f164, %f167;
	mov.f32 	%f163, %f167;
	mov.f32 	%f162, %f167;
	mov.f32 	%f161, %f167;
	mov.f32 	%f160, %f167;
	@%p2 bra 	$L__BB1_17;
	shl.b32 	%r49, %r1, 4;
	shl.b32 	%r50, %r2, 4;
	setp.lt.s32 	%p3, %r49, %r38;
	setp.lt.s32 	%p4, %r50, %r39;
	and.pred  	%p1, %p3, %p4;
	cvt.u64.u32 	%rd3, %r49;
	mul.lo.s32 	%r3, %r40, %r50;
	add.s32 	%r51, %r40, -1;
	shr.u32 	%r52, %r51, 4;
	add.s32 	%r4, %r52, 1;
	and.b32  	%r5, %r4, 3;
	setp.lt.u32 	%p5, %r40, 49;
	mov.b32 	%r143, 0;
	mov.f32 	%f160, 0f00000000;
	mov.f32 	%f161, %f160;
	mov.f32 	%f162, %f160;
	mov.f32 	%f163, %f160;
	mov.f32 	%f164, %f160;
	mov.f32 	%f165, %f160;
	mov.f32 	%f166, %f160;
	mov.f32 	%f167, %f160;
	@%p5 bra 	$L__BB1_12;
	mul.lo.s32 	%r140, %r38, 48;
	shl.b32 	%r7, %r38, 6;
	shl.b32 	%r139, %r38, 5;
	shl.b32 	%r138, %r38, 4;
	and.b32  	%r54, %r4, 536870908;
	neg.s32 	%r136, %r54;
	mov.f32 	%f160, 0f00000000;
	mov.b32 	%r137, 0;
	not.pred 	%p6, %p1;
	mov.u32 	%r141, %r3;
	mov.u32 	%r143, %r137;
$L__BB1_3:
	@%p6 bra 	$L__BB1_5;
	cvt.s64.s32 	%rd8, %r137;
	add.s64 	%rd9, %rd8, %rd3;
	shl.b64 	%rd10, %rd9, 1;
	add.s64 	%rd11, %rd2, %rd10;
	wmma.load.a.sync.aligned.row.m16n16k16.global.f16 	{%r55, %r56, %r57, %r58, %r59, %r60, %r61, %r62}, [%rd11], %r38;
	mul.wide.u32 	%rd12, %r141, 2;
	add.s64 	%rd13, %rd1, %rd12;
	wmma.load.b.sync.aligned.row.m16n16k16.global.f16 	{%r63, %r64, %r65, %r66, %r67, %r68, %r69, %r70}, [%rd13], %r40;
	wmma.mma.sync.aligned.row.row.m16n16k16.f32.f32 {%f167, %f166, %f165, %f164, %f163, %f162, %f161, %f160}, {%r55, %r56, %r57, %r58, %r59, %r60, %r61, %r62}, {%r63, %r64, %r65, %r66, %r67, %r68, %r69, %r70}, {%f167, %f166, %f165, %f164, %f163, %f162, %f161, %f160};
$L__BB1_5:
	mul.wide.u32 	%rd14, %r141, 2;
	add.s64 	%rd4, %rd1, %rd14;
	@%p6 bra 	$L__BB1_7;
	cvt.s64.s32 	%rd15, %r138;
	add.s64 	%rd16, %rd15, %rd3;
	shl.b64 	%rd17, %rd16, 1;
	add.s64 	%rd18, %rd2, %rd17;
	wmma.load.a.sync.aligned.row.m16n16k16.global.f16 	{%r71, %r72, %r73, %r74, %r75, %r76, %r77, %r78}, [%rd18], %r38;
	add.s64 	%rd19, %rd4, 32;
	wmma.load.b.sync.aligned.row.m16n16k16.global.f16 	{%r79, %r80, %r81, %r82, %r83, %r84, %r85, %r86}, [%rd19], %r40;
	wmma.mma.sync.aligned.row.row.m16n16k16.f32.f32 {%f167, %f166, %f165, %f164, %f163, %f162, %f161, %f160}, {%r71, %r72, %r73, %r74, %r75, %r76, %r77, %r78}, {%r79, %r80, %r81, %r82, %r83, %r84, %r85, %r86}, {%f167, %f166, %f165, %f164, %f163, %f162, %f161, %f160};
$L__BB1_7:
	@%p6 bra 	$L__BB1_9;
	cvt.s64.s32 	%rd20, %r139;
	add.s64 	%rd21, %rd20, %rd3;
	shl.b64 	%rd22, %rd21, 1;
	add.s64 	%rd23, %rd2, %rd22;
	wmma.load.a.sync.aligned.row.m16n16k16.global.f16 	{%r87, %r88, %r89, %r90, %r91, %r92, %r93, %r94}, [%rd23], %r38;
	add.s64 	%rd24, %rd4, 64;
	wmma.load.b.sync.aligned.row.m16n16k16.global.f16 	{%r95, %r96, %r97, %r98, %r99, %r100, %r101, %r102}, [%rd24], %r40;
	wmma.mma.sync.aligned.row.row.m16n16k16.f32.f32 {%f167, %f166, %f165, %f164, %f163, %f162, %f161, %f160}, {%r87, %r88, %r89, %r90, %r91, %r92, %r93, %r94}, {%r95, %r96, %r97, %r98, %r99, %r100, %r101, %r102}, {%f167, %f166, %f165, %f164, %f163, %f162, %f161, %f160};
$L__BB1_9:
	@%p6 bra 	$L__BB1_11;
	cvt.s64.s32 	%rd25, %r140;
	add.s64 	%rd26, %rd25, %rd3;
	shl.b64 	%rd27, %rd26, 1;
	add.s64 	%rd28, %rd2, %rd27;
	wmma.load.a.sync.aligned.row.m16n16k16.global.f16 	{%r103, %r104, %r105, %r106, %r107, %r108, %r109, %r110}, [%rd28], %r38;
	add.s64 	%rd29, %rd4, 96;
	wmma.load.b.sync.aligned.row.m16n16k16.global.f16 	{%r111, %r112, %r113, %r114, %r115, %r116, %r117, %r118}, [%rd29], %r40;
	wmma.mma.sync.aligned.row.row.m16n16k16.f32.f32 {%f167, %f166, %f165, %f164, %f163, %f162, %f161, %f160}, {%r103, %r104, %r105, %r106, %r107, %r108, %r109, %r110}, {%r111, %r112, %r113, %r114, %r115, %r116, %r117, %r118}, {%f167, %f166, %f165, %f164, %f163, %f162, %f161, %f160};
$L__BB1_11:
	add.s32 	%r143, %r143, 64;
	add.s32 	%r141, %r141, 64;
	add.s32 	%r140, %r140, %r7;
	add.s32 	%r139, %r139, %r7;
	add.s32 	%r138, %r138, %r7;
	add.s32 	%r137, %r137, %r7;
	add.s32 	%r136, %r136, 4;
	setp.ne.s32 	%p10, %r136, 0;
	@%p10 bra 	$L__BB1_3;
$L__BB1_12:
	setp.eq.s32 	%p11, %r5, 0;
	@%p11 bra 	$L__BB1_17;
	add.s32 	%r146, %r143, %r3;
	mul.lo.s32 	%r145, %r143, %r38;
	shl.b32 	%r28, %r38, 4;
	neg.s32 	%r144, %r5;
	not.pred 	%p12, %p1;
$L__BB1_14:
	.pragma "nounroll";
	@%p12 bra 	$L__BB1_16;
	cvt.s64.s32 	%rd30, %r145;
	add.s64 	%rd31, %rd30, %rd3;
	shl.b64 	%rd32, %rd31, 1;
	add.s64 	%rd33, %rd2, %rd32;
	wmma.load.a.sync.aligned.row.m16n16k16.global.f16 	{%r119, %r120, %r121, %r122, %r123, %r124, %r125, %r126}, [%rd33], %r38;
	mul.wide.u32 	%rd34, %r146, 2;
	add.s64 	%rd35, %rd1, %rd34;
	wmma.load.b.sync.aligned.row.m16n16k16.global.f16 	{%r127, %r128, %r129, %r130, %r131, %r132, %r133, %r134}, [%rd35], %r40;
	wmma.mma.sync.aligned.row.row.m16n16k16.f32.f32 {%f167, %f166, %f165, %f164, %f163, %f162, %f161, %f160}, {%r119, %r120, %r121, %r122, %r123, %r124, %r125, %r126}, {%r127, %r128, %r129, %r130, %r131, %r132, %r133, %r134}, {%f167, %f166, %f165, %f164, %f163, %f162, %f161, %f160};
$L__BB1_16:
	add.s32 	%r146, %r146, 16;
	add.s32 	%r145, %r145, %r28;
	add.s32 	%r144, %r144, 1;
	setp.ne.s32 	%p13, %r144, 0;
	@%p13 bra 	$L__BB1_14;
$L__BB1_17:
	shl.b32 	%r36, %r1, 4;
	shl.b32 	%r37, %r2, 4;
	setp.ge.s32 	%p14, %r36, %r38;
	setp.ge.s32 	%p15, %r37, %r39;
	or.pred  	%p16, %p14, %p15;
	@%p16 bra 	$L__BB1_19;
	ld.param.f32 	%f151, [_Z12wmma_exampleP6__halfS0_Pfiiiff_param_7];
	ld.param.u64 	%rd42, [_Z12wmma_exampleP6__halfS0_Pfiiiff_param_2];
	cvt.u64.u32 	%rd36, %r36;
	mul.lo.s32 	%r135, %r38, %r37;
	cvt.u64.u32 	%rd37, %r135;
	add.s64 	%rd38, %rd37, %rd36;
	cvta.to.global.u64 	%rd39, %rd42;
	shl.b64 	%rd40, %rd38, 2;
	add.s64 	%rd41, %rd39, %rd40;
	wmma.load.c.sync.aligned.row.m16n16k16.global.f32 	{%f127, %f128, %f129, %f130, %f131, %f132, %f133, %f134}, [%rd41], %r38;
	mul.f32 	%f135, %f151, %f127;
	fma.rn.f32 	%f136, %f121, %f167, %f135;
	mul.f32 	%f137, %f151, %f128;
	fma.rn.f32 	%f138, %f121, %f166, %f137;
	mul.f32 	%f139, %f151, %f129;
	fma.rn.f32 	%f140, %f121, %f165, %f139;
	mul.f32 	%f141, %f151, %f130;
	fma.rn.f32 	%f142, %f121, %f164, %f141;
	mul.f32 	%f143, %f151, %f131;
	fma.rn.f32 	%f144, %f121, %f163, %f143;
	mul.f32 	%f145, %f151, %f132;
	fma.rn.f32 	%f146, %f121, %f162, %f145;
	mul.f32 	%f147, %f151, %f133;
	fma.rn.f32 	%f148, %f121, %f161, %f147;
	mul.f32 	%f149, %f151, %f134;
	fma.rn.f32 	%f150, %f121, %f160, %f149;
	wmma.store.d.sync.aligned.row.m16n16k16.global.f32 	[%rd41], {%f136, %f138, %f140, %f142, %f144, %f146, %f148, %f150}, %r38;
$L__BB1_19:
	ret;

}
	// .globl	_Z16wmma_example_aliP6__halfS0_Pfiii
.visible .entry _Z16wmma_example_aliP6__halfS0_Pfiii(
	.param .u64 .ptr .align 1 _Z16wmma_example_aliP6__halfS0_Pfiii_param_0,
	.param .u64 .ptr .align 1 _Z16wmma_example_aliP6__halfS0_Pfiii_param_1,
	.param .u64 .ptr .align 1 _Z16wmma_example_aliP6__halfS0_Pfiii_param_2,
	.param .u32 _Z16wmma_example_aliP6__halfS0_Pfiii_param_3,
	.param .u32 _Z16wmma_example_aliP6__halfS0_Pfiii_param_4,
	.param .u32 _Z16wmma_example_aliP6__halfS0_Pfiii_param_5
)
{
	.local .align 16 .b8 	__local_depot2[32];
	.reg .b64 	%SP;
	.reg .b64 	%SPL;
	.reg .pred 	%p<22>;
	.reg .b32 	%r<164>;
	.reg .b32 	%f<205>;
	.reg .b64 	%rd<58>;

	mov.u64 	%SPL, __local_depot2;
	cvta.local.u64 	%SP, %SPL;
	ld.param.u64 	%rd5, [_Z16wmma_example_aliP6__halfS0_Pfiii_param_0];
	ld.param.u64 	%rd6, [_Z16wmma_example_aliP6__halfS0_Pfiii_param_1];
	ld.param.u32 	%r40, [_Z16wmma_example_aliP6__halfS0_Pfiii_param_3];
	ld.param.u32 	%r42, [_Z16wmma_example_aliP6__halfS0_Pfiii_param_5];
	cvta.to.global.u64 	%rd1, %rd6;
	cvta.to.global.u64 	%rd2, %rd5;
	add.u64 	%rd7, %SP, 0;
	add.u64 	%rd3, %SPL, 0;
	mov.u32 	%r1, %ctaid.x;
	mov.u32 	%r2, %ntid.x;
	mov.u32 	%r43, %tid.x;
	mad.lo.s32 	%r44, %r1, %r2, %r43;
	shr.u32 	%r3, %r44, 5;
	mov.u32 	%r4, %ctaid.y;
	mov.u32 	%r5, %ntid.y;
	mov.u32 	%r45, %tid.y;
	mad.lo.s32 	%r6, %r4, %r5, %r45;
	st.local.v4.u32 	[%rd3], {%r3, %r6, %r1, %r4};
	st.local.v2.u32 	[%rd3+16], {%r43, %r45};
	mov.u64 	%rd8, $str;
	cvta.global.u64 	%rd9, %rd8;
	{ // callseq 0, 0
	.param .b64 param0;
	st.param.b64 	[param0], %rd9;
	.param .b64 param1;
	st.param.b64 	[param1], %rd7;
	.param .b32 retval0;
	call.uni (retval0), 
	vprintf, 
	(
	param0, 
	param1
	);
	ld.param.b32 	%r46, [retval0];
	} // callseq 0
	or.b32  	%r48, %r1, %r4;
	setp.ne.s32 	%p2, %r48, 0;
	setp.ne.s32 	%p3, %r43, 1;
	or.pred  	%p4, %p3, %p2;
	setp.ne.s32 	%p5, %r45, 1;
	or.pred  	%p6, %p5, %p4;
	@%p6 bra 	$L__BB2_2;
	mov.u32 	%r49, %nctaid.x;
	mov.u32 	%r50, %nctaid.y;
	st.local.v4.u32 	[%rd3], {%r2, %r5, %r49, %r50};
	mov.b32 	%r51, 1;
	st.local.v4.u32 	[%rd3+16], {%r1, %r4, %r51, %r51};
	mov.u64 	%rd10, $str$1;
	cvta.global.u64 	%rd11, %rd10;
	{ // callseq 1, 0
	.param .b64 param0;
	st.param.b64 	[param0], %rd11;
	.param .b64 param1;
	st.param.b64 	[param1], %rd7;
	.param .b32 retval0;
	call.uni (retval0), 
	vprintf, 
	(
	param0, 
	param1
	);
	ld.param.b32 	%r52, [retval0];
	} // callseq 1
$L__BB2_2:
	setp.lt.s32 	%p7, %r42, 1;
	mov.f32 	%f133, 0f00000000;
	mov.f32 	%f134, %f133;
	mov.f32 	%f135, %f133;
	mov.f32 	%f136, %f133;
	mov.f32 	%f137, %f133;
	mov.f32 	%f138, %f133;
	mov.f32 	%f139, %f133;
	mov.f32 	%f140, %f133;
	@%p7 bra 	$L__BB2_19;
	ld.param.u32 	%r151, [_Z16wmma_example_aliP6__halfS0_Pfiii_param_4];
	shl.b32 	%r55, %r3, 4;
	shl.b32 	%r56, %r6, 4;
	setp.lt.s32 	%p8, %r55, %r40;
	setp.lt.s32 	%p9, %r56, %r151;
	and.pred  	%p1, %p8, %p9;
	mul.lo.s32 	%r158, %r42, %r56;
	add.s32 	%r57, %r42, -1;
	shr.u32 	%r58, %r57, 4;
	add.s32 	%r8, %r58, 1;
	and.b32  	%r9, %r8, 3;
	setp.lt.u32 	%p10, %r42, 49;
	mov.b32 	%r160, 0;
	mov.f32 	%f133, 0f00000000;
	@%p10 bra 	$L__BB2_14;
	mul.lo.s32 	%r157, %r40, 48;
	shl.b32 	%r156, %r40, 5;
	shl.b32 	%r155, %r40, 4;
	and.b32  	%r60, %r8, 536870908;
	neg.s32 	%r153, %r60;
	mov.f32 	%f133, 0f00000000;
	mov.b32 	%r154, 0;
	not.pred 	%p11, %p1;
	mov.f32 	%f134, %f133;
	mov.f32 	%f135, %f133;
	mov.f32 	%f136, %f133;
	mov.f32 	%f137, %f133;
	mov.f32 	%f138, %f133;
	mov.f32 	%f139, %f133;
	mov.f32 	%f140, %f133;
	mov.u32 	%r160, %r154;
$L__BB2_5:
	@%p11 bra 	$L__BB2_7;
	cvt.s64.s32 	%rd13, %r154;
	shl.b32 	%r61, %r3, 4;
	cvt.u64.u32 	%rd14, %r61;
	add.s64 	%rd15, %rd13, %rd14;
	shl.b64 	%rd16, %rd15, 1;
	add.s64 	%rd17, %rd2, %rd16;
	wmma.load.a.sync.aligned.col.m16n16k16.global.f16 	{%r62, %r63, %r64, %r65, %r66, %r67, %r68, %r69}, [%rd17], %r40;
	mul.wide.u32 	%rd18, %r158, 2;
	add.s64 	%rd19, %rd1, %rd18;
	wmma.load.b.sync.aligned.col.m16n16k16.global.f16 	{%r70, %r71, %r72, %r73, %r74, %r75, %r76, %r77}, [%rd19], %r42;
	wmma.mma.sync.aligned.col.col.m16n16k16.f32.f32 {%f140, %f139, %f138, %f137, %f136, %f135, %f134, %f133}, {%r62, %r63, %r64, %r65, %r66, %r67, %r68, %r69}, {%r70, %r71, %r72, %r73, %r74, %r75, %r76, %r77}, {%f140, %f139, %f138, %f137, %f136, %f135, %f134, %f133};
$L__BB2_7:
	@%p11 bra 	$L__BB2_9;
	cvt.s64.s32 	%rd20, %r155;
	shl.b32 	%r78, %r3, 4;
	cvt.u64.u32 	%rd21, %r78;
	add.s64 	%rd22, %rd20, %rd21;
	shl.b64 	%rd23, %rd22, 1;
	add.s64 	%rd24, %rd2, %rd23;
	wmma.load.a.sync.aligned.col.m16n16k16.global.f16 	{%r79, %r80, %r81, %r82, %r83, %r84, %r85, %r86}, [%rd24], %r40;
	mul.wide.u32 	%rd25, %r158, 2;
	add.s64 	%rd26, %rd1, %rd25;
	add.s64 	%rd27, %rd26, 32;
	wmma.load.b.sync.aligned.col.m16n16k16.global.f16 	{%r87, %r88, %r89, %r90, %r91, %r92, %r93, %r94}, [%rd27], %r42;
	wmma.mma.sync.aligned.col.col.m16n16k16.f32.f32 {%f140, %f139, %f138, %f137, %f136, %f135, %f134, %f133}, {%r79, %r80, %r81, %r82, %r83, %r84, %r85, %r86}, {%r87, %r88, %r89, %r90, %r91, %r92, %r93, %r94}, {%f140, %f139, %f138, %f137, %f136, %f135, %f134, %f133};
$L__BB2_9:
	@%p11 bra 	$L__BB2_11;
	cvt.s64.s32 	%rd28, %r156;
	shl.b32 	%r95, %r3, 4;
	cvt.u64.u32 	%rd29, %r95;
	add.s64 	%rd30, %rd28, %rd29;
	shl.b64 	%rd31, %rd30, 1;
	add.s64 	%rd32, %rd2, %rd31;
	wmma.load.a.sync.aligned.col.m16n16k16.global.f16 	{%r96, %r97, %r98, %r99, %r100, %r101, %r102, %r103}, [%rd32], %r40;
	mul.wide.u32 	%rd33, %r158, 2;
	add.s64 	%rd34, %rd1, %rd33;
	add.s64 	%rd35, %rd34, 64;
	wmma.load.b.sync.aligned.col.m16n16k16.global.f16 	{%r104, %r105, %r106, %r107, %r108, %r109, %r110, %r111}, [%rd35], %r42;
	wmma.mma.sync.aligned.col.col.m16n16k16.f32.f32 {%f140, %f139, %f138, %f137, %f136, %f135, %f134, %f133}, {%r96, %r97, %r98, %r99, %r100, %r101, %r102, %r103}, {%r104, %r105, %r106, %r107, %r108, %r109, %r110, %r111}, {%f140, %f139, %f138, %f137, %f136, %f135, %f134, %f133};
$L__BB2_11:
	@%p11 bra 	$L__BB2_13;
	cvt.s64.s32 	%rd36, %r157;
	shl.b32 	%r112, %r3, 4;
	cvt.u64.u32 	%rd37, %r112;
	add.s64 	%rd38, %rd36, %rd37;
	shl.b64 	%rd39, %rd38, 1;
	add.s64 	%rd40, %rd2, %rd39;
	wmma.load.a.sync.aligned.col.m16n16k16.global.f16 	{%r113, %r114, %r115, %r116, %r117, %r118, %r119, %r120}, [%rd40], %r40;
	mul.wide.u32 	%rd41, %r158, 2;
	add.s64 	%rd42, %rd1, %rd41;
	add.s64 	%rd43, %rd42, 96;
	wmma.load.b.sync.aligned.col.m16n16k16.global.f16 	{%r121, %r122, %r123, %r124, %r125, %r126, %r127, %r128}, [%rd43], %r42;
	wmma.mma.sync.aligned.col.col.m16n16k16.f32.f32 {%f140, %f139, %f138, %f137, %f136, %f135, %f134, %f133}, {%r113, %r114, %r115, %r116, %r117, %r118, %r119, %r120}, {%r121, %r122, %r123, %r124, %r125, %r126, %r127, %r128}, {%f140, %f139, %f138, %f137, %f136, %f135, %f134, %f133};
$L__BB2_13:
	add.s32 	%r160, %r160, 64;
	add.s32 	%r158, %r158, 64;
	shl.b32 	%r129, %r40, 6;
	add.s32 	%r157, %r157, %r129;
	add.s32 	%r156, %r156, %r129;
	add.s32 	%r155, %r155, %r129;
	add.s32 	%r154, %r154, %r129;
	add.s32 	%r153, %r153, 4;
	setp.ne.s32 	%p15, %r153, 0;
	@%p15 bra 	$L__BB2_5;
$L__BB2_14:
	setp.eq.s32 	%p16, %r9, 0;
	@%p16 bra 	$L__BB2_19;
	mul.lo.s32 	%r130, %r6, %r42;
	shl.b32 	%r131, %r130, 4;
	add.s32 	%r163, %r160, %r131;
	mul.lo.s32 	%r162, %r160, %r40;
	neg.s32 	%r161, %r9;
	not.pred 	%p17, %p1;
$L__BB2_16:
	.pragma "nounroll";
	@%p17 bra 	$L__BB2_18;
	cvt.s64.s32 	%rd44, %r162;
	shl.b32 	%r132, %r3, 4;
	cvt.u64.u32 	%rd45, %r132;
	add.s64 	%rd46, %rd44, %rd45;
	shl.b64 	%rd47, %rd46, 1;
	add.s64 	%rd48, %rd2, %rd47;
	wmma.load.a.sync.aligned.col.m16n16k16.global.f16 	{%r133, %r134, %r135, %r136, %r137, %r138, %r139, %r140}, [%rd48], %r40;
	mul.wide.u32 	%rd49, %r163, 2;
	add.s64 	%rd50, %rd1, %rd49;
	wmma.load.b.sync.aligned.col.m16n16k16.global.f16 	{%r141, %r142, %r143, %r144, %r145, %r146, %r147, %r148}, [%rd50], %r42;
	wmma.mma.sync.aligned.col.col.m16n16k16.f32.f32 {%f140, %f139, %f138, %f137, %f136, %f135, %f134, %f133}, {%r133, %r134, %r135, %r136, %r137, %r138, %r139, %r140}, {%r141, %r142, %r143, %r144, %r145, %r146, %r147, %r148}, {%f140, %f139, %f138, %f137, %f136, %f135, %f134, %f133};
$L__BB2_18:
	add.s32 	%r163, %r163, 16;
	shl.b32 	%r149, %r40, 4;
	add.s32 	%r162, %r162, %r149;
	add.s32 	%r161, %r161, 1;
	setp.ne.s32 	%p18, %r161, 0;
	@%p18 bra 	$L__BB2_16;
$L__BB2_19:
	ld.param.u32 	%r152, [_Z16wmma_example_aliP6__halfS0_Pfiii_param_4];
	shl.b32 	%r38, %r3, 4;
	shl.b32 	%r39, %r6, 4;
	setp.ge.s32 	%p19, %r38, %r40;
	setp.ge.s32 	%p20, %r39, %r152;
	or.pred  	%p21, %p19, %p20;
	@%p21 bra 	$L__BB2_21;
	ld.param.u64 	%rd57, [_Z16wmma_example_aliP6__halfS0_Pfiii_param_2];
	cvt.u64.u32 	%rd51, %r38;
	mul.lo.s32 	%r150, %r40, %r39;
	cvt.u64.u32 	%rd52, %r150;
	add.s64 	%rd53, %rd52, %rd51;
	cvta.to.global.u64 	%rd54, %rd57;
	shl.b64 	%rd55, %rd53, 2;
	add.s64 	%rd56, %rd54, %rd55;
	wmma.store.d.sync.aligned.row.m16n16k16.global.f32 	[%rd56], {%f140, %f139, %f138, %f137, %f136, %f135, %f134, %f133}, %r40;
$L__BB2_21:
	ret;

}


// ===== COMPILED SASS (sm_100) =====

	.target	sm_100

	.elftype	@"ET_EXEC"


//--------------------- .note.nv.tkinfo           --------------------------
	.section	.note.nv.tkinfo,"",@"SHT_NOTE"
	.sectionflags	@"SHF_NOTE_NV_TKINFO"
	.tkinfo
        /*0018*/ 	.word	0x00000002
        /*0030*/ 	.string	""
        /*0030*/ 	.string	"ptxas"
        /*0030*/ 	.string	"Cuda compilation tools, release 13.0, V13.0.88"
        /*0030*/ 	.string	"Build cuda_13.0.r13.0/compiler.36424714_0"
        /*0030*/ 	.string	"-arch sm_100 -m 64 "



//--------------------- .note.nv.cuinfo           --------------------------
	.section	.note.nv.cuinfo,"",@"SHT_NOTE"
	.sectionflags	@"SHF_NOTE_NV_CUINFO"
        /*0018*/ 	.short	0x0002
        /*001a*/ 	.short	0x0064
        /*001c*/ 	.short	0x0082
	.zero		2


//--------------------- .nv.info                  --------------------------
	.section	.nv.info,"",@"SHT_CUDA_INFO"
	.align	4


	//----- nvinfo : EIATTR_REGCOUNT
	.align		4
        /*0000*/ 	.byte	0x04, 0x2f
        /*0002*/ 	.short	(.L_3 - .L_2)
	.align		4
.L_2:
        /*0004*/ 	.word	index@(_Z21convert_float_to_halfPfP6__halfii)
        /*0008*/ 	.word	0x00000020


	//----- nvinfo : EIATTR_FRAME_SIZE
	.align		4
.L_3:
        /*000c*/ 	.byte	0x04, 0x11
        /*000e*/ 	.short	(.L_5 - .L_4)
	.align		4
.L_4:
        /*0010*/ 	.word	index@(_Z21convert_float_to_halfPfP6__halfii)
        /*0014*/ 	.word	0x00000000


	//----- nvinfo : EIATTR_REGCOUNT
	.align		4
.L_5:
        /*0018*/ 	.byte	0x04, 0x2f
        /*001a*/ 	.short	(.L_7 - .L_6)
	.align		4
.L_6:
        /*001c*/ 	.word	index@(_Z12wmma_exampleP6__halfS0_Pfiiiff)
        /*0020*/ 	.word	0x00000020


	//----- nvinfo : EIATTR_FRAME_SIZE
	.align		4
.L_7:
        /*0024*/ 	.byte	0x04, 0x11
        /*0026*/ 	.short	(.L_9 - .L_8)
	.align		4
.L_8:
        /*0028*/ 	.word	index@(_Z12wmma_exampleP6__halfS0_Pfiiiff)
        /*002c*/ 	.word	0x00000000


	//----- nvinfo : EIATTR_REGCOUNT
	.align		4
.L_9:
        /*0030*/ 	.byte	0x04, 0x2f
        /*0032*/ 	.short	(.L_11 - .L_10)
	.align		4
.L_10:
        /*0034*/ 	.word	index@(_Z16wmma_example_aliP6__halfS0_Pfiii)
        /*0038*/ 	.word	0x00000028


	//----- nvinfo : EIATTR_FRAME_SIZE
	.align		4
.L_11:
        /*003c*/ 	.byte	0x04, 0x11
        /*003e*/ 	.short	(.L_13 - .L_12)
	.align		4
.L_12:
        /*0040*/ 	.word	index@(_Z16wmma_example_aliP6__halfS0_Pfiii)
        /*0044*/ 	.word	0x00000020


	//----- nvinfo : EIATTR_MIN_STACK_SIZE
	.align		4
.L_13:
        /*0048*/ 	.byte	0x04, 0x12
        /*004a*/ 	.short	(.L_15 - .L_14)
	.align		4
.L_14:
        /*004c*/ 	.word	index@(_Z16wmma_example_aliP6__halfS0_Pfiii)
        /*0050*/ 	.word	0x00000020


	//----- nvinfo : EIATTR_MIN_STACK_SIZE
	.align		4
.L_15:
        /*0054*/ 	.byte	0x04, 0x12
        /*0056*/ 	.short	(.L_17 - .L_16)
	.align		4
.L_16:
        /*0058*/ 	.word	index@(_Z12wmma_exampleP6__halfS0_Pfiiiff)
        /*005c*/ 	.word	0x00000000


	//----- nvinfo : EIATTR_MIN_STACK_SIZE
	.align		4
.L_17:
        /*0060*/ 	.byte	0x04, 0x12
        /*0062*/ 	.short	(.L_19 - .L_18)
	.align		4
.L_18:
        /*0064*/ 	.word	index@(_Z21convert_float_to_halfPfP6__halfii)
        /*0068*/ 	.word	0x00000000
.L_19:


//--------------------- .nv.compat                --------------------------
	.section	.nv.compat,"",@"SHT_CUDA_COMPAT_INFO"
	.align	4
        /*0000*/ 	.byte	0x02, 0x09, 0x00, 0x00, 0x02, 0x02, 0x01, 0x00, 0x02, 0x05, 0x05, 0x00, 0x03, 0x07, 0x01, 0x01
        /*0010*/ 	.byte	0x02, 0x03, 0x00, 0x00, 0x02, 0x06, 0x01, 0x00, 0x04, 0x0b, 0x08, 0x00, 0x09, 0x00, 0x00, 0x00
        /*0020*/ 	.byte	0x00, 0x00, 0x00, 0x00


//--------------------- .nv.info._Z16wmma_example_aliP6__halfS0_Pfiii --------------------------
	.section	.nv.info._Z16wmma_example_aliP6__halfS0_Pfiii,"",@"SHT_CUDA_INFO"
	.sectionflags	@""
	.align	4


	//----- nvinfo : EIATTR_CUDA_API_VERSION
	.align		4
        /*0000*/ 	.byte	0x04, 0x37
        /*0002*/ 	.short	(.L_21 - .L_20)
.L_20:
        /*0004*/ 	.word	0x00000082


	//----- nvinfo : EIATTR_KPARAM_INFO
	.align		4
.L_21:
        /*0008*/ 	.byte	0x04, 0x17
        /*000a*/ 	.short	(.L_23 - .L_22)
.L_22:
        /*000c*/ 	.word	0x00000000
        /*0010*/ 	.short	0x0005
        /*0012*/ 	.short	0x0020
        /*0014*/ 	.byte	0x00, 0xf0, 0x11, 0x00


	//----- nvinfo : EIATTR_KPARAM_INFO
	.align		4
.L_23:
        /*0018*/ 	.byte	0x04, 0x17
        /*001a*/ 	.short	(.L_25 - .L_24)
.L_24:
        /*001c*/ 	.word	0x00000000
        /*0020*/ 	.short	0x0004
        /*0022*/ 	.short	0x001c
        /*0024*/ 	.byte	0x00, 0xf0, 0x11, 0x00


	//----- nvinfo : EIATTR_KPARAM_INFO
	.align		4
.L_25:
        /*0028*/ 	.byte	0x04, 0x17
        /*002a*/ 	.short	(.L_27 - .L_26)
.L_26:
        /*002c*/ 	.word	0x00000000
        /*0030*/ 	.short	0x0003
        /*0032*/ 	.short	0x0018
        /*0034*/ 	.byte	0x00, 0xf0, 0x11, 0x00


	//----- nvinfo : EIATTR_KPARAM_INFO
	.align		4
.L_27:
        /*0038*/ 	.byte	0x04, 0x17
        /*003a*/ 	.short	(.L_29 - .L_28)
.L_28:
        /*003c*/ 	.word	0x00000000
        /*0040*/ 	.short	0x0002
        /*0042*/ 	.short	0x0010
        /*0044*/ 	.byte	0x00, 0xf5, 0x21, 0x00


	//----- nvinfo : EIATTR_KPARAM_INFO
	.align		4
.L_29:
        /*0048*/ 	.byte	0x04, 0x17
        /*004a*/ 	.short	(.L_31 - .L_30)
.L_30:
        /*004c*/ 	.word	0x00000000
        /*0050*/ 	.short	0x0001
        /*0052*/ 	.short	0x0008
        /*0054*/ 	.byte	0x00, 0xf5, 0x21, 0x00


	//----- nvinfo : EIATTR_KPARAM_INFO
	.align		4
.L_31:
        /*0058*/ 	.byte	0x04, 0x17
        /*005a*/ 	.short	(.L_33 - .L_32)
.L_32:
        /*005c*/ 	.word	0x00000000
        /*0060*/ 	.short	0x0000
        /*0062*/ 	.short	0x0000
        /*0064*/ 	.byte	0x00, 0xf5, 0x21, 0x00


	//----- nvinfo : EIATTR_SPARSE_MMA_MASK
	.align		4
.L_33:
        /*0068*/ 	.byte	0x03, 0x50
        /*006a*/ 	.short	0x0000


	//----- nvinfo : EIATTR_WMMA_USED
	.align		4
        /*006c*/ 	.byte	0x01, 0x2b
	.zero		2


	//----- nvinfo : EIATTR_MAXREG_COUNT
	.align		4
        /*0070*/ 	.byte	0x03, 0x1b
        /*0072*/ 	.short	0x00ff


	//----- nvinfo : EIATTR_EXTERNS
	.align		4
        /*0074*/ 	.byte	0x04, 0x0f
        /*0076*/ 	.short	(.L_35 - .L_34)


	//   ....[0]....
	.align		4
.L_34:
        /*0078*/ 	.word	index@(vprintf)


	//----- nvinfo : EIATTR_MERCURY_ISA_VERSION
	.align		4
.L_35:
        /*007c*/ 	.byte	0x03, 0x5f
        /*007e*/ 	.short	0x0101


	//----- nvinfo : EIATTR_VRC_CTA_INIT_COUNT
	.align		4
        /*0080*/ 	.byte	0x02, 0x4a
	.zero		1
	.zero		1


	//----- nvinfo : EIATTR_SYSCALL_OFFSETS
	.align		4
        /*0084*/ 	.byte	0x04, 0x46
        /*0086*/ 	.short	(.L_37 - .L_36)


	//   ....[0]....
.L_36:
        /*0088*/ 	.word	0x000001b0


	//   ....[1]....
        /*008c*/ 	.word	0x00000300


	//----- nvinfo : EIATTR_EXIT_INSTR_OFFSETS
	.align		4
.L_37:
        /*0090*/ 	.byte	0x04, 0x1c
        /*0092*/ 	.short	(.L_39 - .L_38)


	//   ....[0]....
.L_38:
        /*0094*/ 	.word	0x00001900


	//   ....[1]....
        /*0098*/ 	.word	0x00001ad0


	//----- nvinfo : EIATTR_CRS_STACK_SIZE
	.align		4
.L_39:
        /*009c*/ 	.byte	0x04, 0x1e
        /*009e*/ 	.short	(.L_41 - .L_40)
.L_40:
        /*00a0*/ 	.word	0x00000000


	//----- nvinfo : EIATTR_CBANK_PARAM_SIZE
	.align		4
.L_41:
        /*00a4*/ 	.byte	0x03, 0x19
        /*00a6*/ 	.short	0x0024


	//----- nvinfo : EIATTR_PARAM_CBANK
	.align		4
        /*00a8*/ 	.byte	0x04, 0x0a
        /*00aa*/ 	.short	(.L_43 - .L_42)
	.align		4
.L_42:
        /*00ac*/ 	.word	index@(.nv.constant0._Z16wmma_example_aliP6__halfS0_Pfiii)
        /*00b0*/ 	.short	0x0380
        /*00b2*/ 	.short	0x0024


	//----- nvinfo : EIATTR_SW_WAR
	.align		4
.L_43:
        /*00b4*/ 	.byte	0x04, 0x36
        /*00b6*/ 	.short	(.L_45 - .L_44)
.L_44:
        /*00b8*/ 	.word	0x00000008
.L_45:


//--------------------- .nv.info._Z12wmma_exampleP6__halfS0_Pfiiiff --------------------------
	.section	.nv.info._Z12wmma_exampleP6__halfS0_Pfiiiff,"",@"SHT_CUDA_INFO"
	.sectionflags	@""
	.align	4


	//----- nvinfo : EIATTR_CUDA_API_VERSION
	.align		4
        /*0000*/ 	.byte	0x04, 0x37
        /*0002*/ 	.short	(.L_47 - .L_46)
.L_46:
        /*0004*/ 	.word	0x00000082


	//----- nvinfo : EIATTR_KPARAM_INFO
	.align		4
.L_47:
        /*0008*/ 	.byte	0x04, 0x17
        /*000a*/ 	.short	(.L_49 - .L_48)
.L_48:
        /*000c*/ 	.word	0x00000000
        /*0010*/ 	.short	0x0007
        /*0012*/ 	.short	0x0028
        /*0014*/ 	.byte	0x00, 0xf0, 0x11, 0x00


	//----- nvinfo : EIATTR_KPARAM_INFO
	.align		4
.L_49:
        /*0018*/ 	.byte	0x04, 0x17
        /*001a*/ 	.short	(.L_51 - .L_50)
.L_50:
        /*001c*/ 	.word	0x00000000
        /*0020*/ 	.short	0x0006
        /*0022*/ 	.short	0x0024
        /*0024*/ 	.byte	0x00, 0xf0, 0x11, 0x00


	//----- nvinfo : EIATTR_KPARAM_INFO
	.align		4
.L_51:
        /*0028*/ 	.byte	0x04, 0x17
        /*002a*/ 	.short	(.L_53 - .L_52)
.L_52:
        /*002c*/ 	.word	0x00000000
        /*0030*/ 	.short	0x0005
        /*0032*/ 	.short	0x0020
        /*0034*/ 	.byte	0x00, 0xf0, 0x11, 0x00


	//----- nvinfo : EIATTR_KPARAM_INFO
	.align		4
.L_53:
        /*0038*/ 	.byte	0x04, 0x17
        /*003a*/ 	.short	(.L_55 - .L_54)
.L_54:
        /*003c*/ 	.word	0x00000000
        /*0040*/ 	.short	0x0004
        /*0042*/ 	.short	0x001c
        /*0044*/ 	.byte	0x00, 0xf0, 0x11, 0x00


	//----- nvinfo : EIATTR_KPARAM_INFO
	.align		4
.L_55:
        /*0048*/ 	.byte	0x04, 0x17
        /*004a*/ 	.short	(.L_57 - .L_56)
.L_56:
        /*004c*/ 	.word	0x00000000
        /*0050*/ 	.short	0x0003
        /*0052*/ 	.short	0x0018
        /*0054*/ 	.byte	0x00, 0xf0, 0x11, 0x00


	//----- nvinfo : EIATTR_KPARAM_INFO
	.align		4
.L_57:
        /*0058*/ 	.byte	0x04, 0x17
        /*005a*/ 	.short	(.L_59 - .L_58)
.L_58:
        /*005c*/ 	.word	0x00000000
        /*0060*/ 	.short	0x0002
        /*0062*/ 	.short	0x0010
        /*0064*/ 	.byte	0x00, 0xf5, 0x21, 0x00


	//----- nvinfo : EIATTR_KPARAM_INFO
	.align		4
.L_59:
        /*0068*/ 	.byte	0x04, 0x17
        /*006a*/ 	.short	(.L_61 - .L_60)
.L_60:
        /*006c*/ 	.word	0x00000000
        /*0070*/ 	.short	0x0001
        /*0072*/ 	.short	0x0008
        /*0074*/ 	.byte	0x00, 0xf5, 0x21, 0x00


	//----- nvinfo : EIATTR_KPARAM_INFO
	.align		4
.L_61:
        /*0078*/ 	.byte	0x04, 0x17
        /*007a*/ 	.short	(.L_63 - .L_62)
.L_62:
        /*007c*/ 	.word	0x00000000
        /*0080*/ 	.short	0x0000
        /*0082*/ 	.short	0x0000
        /*0084*/ 	.byte	0x00, 0xf5, 0x21, 0x00


	//----- nvinfo : EIATTR_SPARSE_MMA_MASK
	.align		4
.L_63:
        /*0088*/ 	.byte	0x03, 0x50
        /*008a*/ 	.short	0x0000


	//----- nvinfo : EIATTR_WMMA_USED
	.align		4
        /*008c*/ 	.byte	0x01, 0x2b
	.zero		2


	//----- nvinfo : EIATTR_MAXREG_COUNT
	.align		4
        /*0090*/ 	.byte	0x03, 0x1b
        /*0092*/ 	.short	0x00ff


	//----- nvinfo : EIATTR_MERCURY_ISA_VERSION
	.align		4
        /*0094*/ 	.byte	0x03, 0x5f
        /*0096*/ 	.short	0x0101


	//----- nvinfo : EIATTR_VRC_CTA_INIT_COUNT
	.align		4
        /*0098*/ 	.byte	0x02, 0x4a
	.zero		1
	.zero		1


	//----- nvinfo : EIATTR_EXIT_INSTR_OFFSETS
	.align		4
        /*009c*/ 	.byte	0x04, 0x1c
        /*009e*/ 	.short	(.L_65 - .L_64)


	//   ....[0]....
.L_64:
        /*00a0*/ 	.word	0x00001170


	//   ....[1]....
        /*00a4*/ 	.word	0x00001420


	//----- nvinfo : EIATTR_CRS_STACK_SIZE
	.align		4
.L_65:
        /*00a8*/ 	.byte	0x04, 0x1e
        /*00aa*/ 	.short	(.L_67 - .L_66)
.L_66:
        /*00ac*/ 	.word	0x00000000


	//----- nvinfo : EIATTR_CBANK_PARAM_SIZE
	.align		4
.L_67:
        /*00b0*/ 	.byte	0x03, 0x19
        /*00b2*/ 	.short	0x002c


	//----- nvinfo : EIATTR_PARAM_CBANK
	.align		4
        /*00b4*/ 	.byte	0x04, 0x0a
        /*00b6*/ 	.short	(.L_69 - .L_68)
	.align		4
.L_68:
        /*00b8*/ 	.word	index@(.nv.constant0._Z12wmma_exampleP6__halfS0_Pfiiiff)
        /*00bc*/ 	.short	0x0380
        /*00be*/ 	.short	0x002c


	//----- nvinfo : EIATTR_SW_WAR
	.align		4
.L_69:
        /*00c0*/ 	.byte	0x04, 0x36
        /*00c2*/ 	.short	(.L_71 - .L_70)
.L_70:
        /*00c4*/ 	.word	0x00000008
.L_71:


//--------------------- .nv.info._Z21convert_float_to_halfPfP6__halfii --------------------------
	.section	.nv.info._Z21convert_float_to_halfPfP6__halfii,"",@"SHT_CUDA_INFO"
	.sectionflags	@""
	.align	4


	//----- nvinfo : EIATTR_CUDA_API_VERSION
	.align		4
        /*0000*/ 	.byte	0x04, 0x37
        /*0002*/ 	.short	(.L_73 - .L_72)
.L_72:
        /*0004*/ 	.word	0x00000082


	//----- nvinfo : EIATTR_KPARAM_INFO
	.align		4
.L_73:
        /*0008*/ 	.byte	0x04, 0x17
        /*000a*/ 	.short	(.L_75 - .L_74)
.L_74:
        /*000c*/ 	.word	0x00000000
        /*0010*/ 	.short	0x0003
        /*0012*/ 	.short	0x0014
        /*0014*/ 	.byte	0x00, 0xf0, 0x11, 0x00


	//----- nvinfo : EIATTR_KPARAM_INFO
	.align		4
.L_75:
        /*0018*/ 	.byte	0x04, 0x17
        /*001a*/ 	.short	(.L_77 - .L_76)
.L_76:
        /*001c*/ 	.word	0x00000000
        /*0020*/ 	.short	0x0002
        /*0022*/ 	.short	0x0010
        /*0024*/ 	.byte	0x00, 0xf0, 0x11, 0x00


	//----- nvinfo : EIATTR_KPARAM_INFO
	.align		4
.L_77:
        /*0028*/ 	.byte	0x04, 0x17
        /*002a*/ 	.short	(.L_79 - .L_78)
.L_78:
        /*002c*/ 	.word	0x00000000
        /*0030*/ 	.short	0x0001
        /*0032*/ 	.short	0x0008
        /*0034*/ 	.byte	0x00, 0xf5, 0x21, 0x00


	//----- nvinfo : EIATTR_KPARAM_INFO
	.align		4
.L_79:
        /*0038*/ 	.byte	0x04, 0x17
        /*003a*/ 	.short	(.L_81 - .L_80)
.L_80:
        /*003c*/ 	.word	0x00000000
        /*0040*/ 	.short	0x0000
        /*0042*/ 	.short	0x0000
        /*0044*/ 	.byte	0x00, 0xf5, 0x21, 0x00


	//----- nvinfo : EIATTR_SPARSE_MMA_MASK
	.align		4
.L_81:
        /*0048*/ 	.byte	0x03, 0x50
        /*004a*/ 	.short	0x0000


	//----- nvinfo : EIATTR_MAXREG_COUNT
	.align		4
        /*004c*/ 	.byte	0x03, 0x1b
        /*004e*/ 	.short	0x00ff


	//----- nvinfo : EIATTR_MERCURY_ISA_VERSION
	.align		4
        /*0050*/ 	.byte	0x03, 0x5f
        /*0052*/ 	.short	0x0101


	//----- nvinfo : EIATTR_VRC_CTA_INIT_COUNT
	.align		4
        /*0054*/ 	.byte	0x02, 0x4a
	.zero		1
	.zero		1


	//----- nvinfo : EIATTR_EXIT_INSTR_OFFSETS
	.align		4
        /*0058*/ 	.byte	0x04, 0x1c
        /*005a*/ 	.short	(.L_83 - .L_82)


	//   ....[0]....
.L_82:
        /*005c*/ 	.word	0x000000d0


	//   ....[1]....
        /*0060*/ 	.word	0x000007e0


	//----- nvinfo : EIATTR_CRS_STACK_SIZE
	.align		4
.L_83:
        /*0064*/ 	.byte	0x04, 0x1e
        /*0066*/ 	.short	(.L_85 - .L_84)
.L_84:
        /*0068*/ 	.word	0x00000000


	//----- nvinfo : EIATTR_CBANK_PARAM_SIZE
	.align		4
.L_85:
        /*006c*/ 	.byte	0x03, 0x19
        /*006e*/ 	.short	0x0018


	//----- nvinfo : EIATTR_PARAM_CBANK
	.align		4
        /*0070*/ 	.byte	0x04, 0x0a
        /*0072*/ 	.short	(.L_87 - .L_86)
	.align		4
.L_86:
        /*0074*/ 	.word	index@(.nv.constant0._Z21convert_float_to_halfPfP6__halfii)
        /*0078*/ 	.short	0x0380
        /*007a*/ 	.short	0x0018


	//----- nvinfo : EIATTR_SW_WAR
	.align		4
.L_87:
        /*007c*/ 	.byte	0x04, 0x36
        /*007e*/ 	.short	(.L_89 - .L_88)
.L_88:
        /*0080*/ 	.word	0x00000008
.L_89:


//--------------------- .nv.callgraph             --------------------------
	.section	.nv.callgraph,"",@"SHT_CUDA_CALLGRAPH"
	.align	4
	.sectionentsize	8
	.align		4
        /*0000*/ 	.word	0x00000000
	.align		4
        /*0004*/ 	.word	0xffffffff
	.align		4
        /*0008*/ 	.word	index@(_Z16wmma_example_aliP6__halfS0_Pfiii)
	.align		4
        /*000c*/ 	.word	index@(vprintf)
	.align		4
        /*0010*/ 	.word	0x00000000
	.align		4
        /*0014*/ 	.word	0xfffffffe
	.align		4
        /*0018*/ 	.word	0x00000000
	.align		4
        /*001c*/ 	.word	0xfffffffd
	.align		4
        /*0020*/ 	.word	0x00000000
	.align		4
        /*0024*/ 	.word	0xfffffffc


//--------------------- .nv.constant4             --------------------------
	.section	.nv.constant4,"a",@progbits
	.align	8
	.align		8
.nv.constant4:
        /*0000*/ 	.dword	vprintf
	.align		8
        /*0008*/ 	.dword	$str
	.align		8
        /*0010*/ 	.dword	$str$1


//--------------------- .text._Z16wmma_example_aliP6__halfS0_Pfiii --------------------------
	.section	.text._Z16wmma_example_aliP6__halfS0_Pfiii,"ax",@progbits
	.align	128
        .global         _Z16wmma_example_aliP6__halfS0_Pfiii
        .type           _Z16wmma_example_aliP6__halfS0_Pfiii,@function
        .size           _Z16wmma_example_aliP6__halfS0_Pfiii,(.L_x_32 - _Z16wmma_example_aliP6__halfS0_Pfiii)
        .other          _Z16wmma_example_aliP6__halfS0_Pfiii,@"STO_CUDA_ENTRY STV_DEFAULT"
_Z16wmma_example_aliP6__halfS0_Pfiii:
.text._Z16wmma_example_aliP6__halfS0_Pfiii:
[----:B------:R-:W0:Y:S01]  /*0000*/  LDC R1, c[0x0][0x37c] ;  /* 0x0000df00ff017b82 */ /* 0x000e220000000800 */
[----:B------:R-:W1:Y:S01]  /*0010*/  S2R R18, SR_TID.X ;  /* 0x0000000000127919 */ /* 0x000e620000002100 */
[----:B------:R-:W2:Y:S06]  /*0020*/  LDCU UR5, c[0x0][0x2fc] ;  /* 0x00005f80ff0577ac */ /* 0x000eac0008000800 */
[----:B------:R-:W1:Y:S01]  /*0030*/  LDC R16, c[0x0][0x360] ;  /* 0x0000d800ff107b82 */ /* 0x000e620000000800 */
[----:B0-----:R-:W-:Y:S01]  /*0040*/  VIADD R1, R1, 0xffffffe0 ;  /* 0xffffffe001017836 */ /* 0x001fe20000000000 */
[----:B------:R-:W1:Y:S01]  /*0050*/  S2R R26, SR_CTAID.X ;  /* 0x00000000001a7919 */ /* 0x000e620000002500 */
[----:B------:R-:W0:Y:S01]  /*0060*/  LDCU UR4, c[0x0][0x2f8] ;  /* 0x00005f00ff0477ac */ /* 0x000e220008000800 */
[----:B------:R-:W-:Y:S01]  /*0070*/  MOV R23, 0x0 ;  /* 0x0000000000177802 */ /* 0x000fe20000000f00 */
[----:B------:R-:W3:Y:S01]  /*0080*/  S2R R19, SR_TID.Y ;  /* 0x0000000000137919 */ /* 0x000ee20000002200 */
[----:B------:R-:W4:Y:S02]  /*0090*/  LDCU.64 UR6, c[0x4][0x8] ;  /* 0x01000100ff0677ac */ /* 0x000f240008000a00 */
[----:B------:R-:W5:Y:S01]  /*00a0*/  LDC R17, c[0x0][0x364] ;  /* 0x0000d900ff117b82 */ /* 0x000f620000000800 */
[----:B------:R-:W5:Y:S01]  /*00b0*/  S2R R27, SR_CTAID.Y ;  /* 0x00000000001b7919 */ /* 0x000f620000002600 */
[----:B------:R-:W1:Y:S01]  /*00c0*/  LDCU UR38, c[0x0][0x398] ;  /* 0x00007300ff2677ac */ /* 0x000e620008000800 */
[----:B------:R-:W1:Y:S05]  /*00d0*/  LDCU.64 UR36, c[0x0][0x380] ;  /* 0x00007000ff2477ac */ /* 0x000e6a0008000a00 */
[----:B------:R1:W5:Y:S01]  /*00e0*/  LDC.64 R8, c[0x4][R23] ;  /* 0x0100000017087b82 */ /* 0x0003620000000a00 */
[----:B0-----:R-:W-:Y:S01]  /*00f0*/  IADD3 R22, P0, PT, R1, UR4, RZ ;  /* 0x0000000401167c10 */ /* 0x001fe2000ff1e0ff */
[----:B----4-:R-:W-:-:S04]  /*0100*/  IMAD.U32 R4, RZ, RZ, UR6 ;  /* 0x00000006ff047e24 */ /* 0x010fc8000f8e00ff */
[----:B--2---:R-:W-:Y:S02]  /*0110*/  IMAD.X R2, RZ, RZ, UR5, P0 ;  /* 0x00000005ff027e24 */ /* 0x004fe400080e06ff */
[----:B------:R-:W-:Y:S02]  /*0120*/  IMAD.U32 R5, RZ, RZ, UR7 ;  /* 0x00000007ff057e24 */ /* 0x000fe4000f8e00ff */
[----:B------:R-:W-:Y:S02]  /*0130*/  IMAD.MOV.U32 R6, RZ, RZ, R22 ;  /* 0x000000ffff067224 */ /* 0x000fe400078e0016 */
[----:B------:R-:W-:Y:S02]  /*0140*/  IMAD.MOV.U32 R7, RZ, RZ, R2 ;  /* 0x000000ffff077224 */ /* 0x000fe400078e0002 */
[----:B-1----:R-:W-:Y:S01]  /*0150*/  IMAD R24, R26, R16, R18 ;  /* 0x000000101a187224 */ /* 0x002fe200078e0212 */
[----:B---3--:R0:W-:Y:S04]  /*0160*/  STL.64 [R1+0x10], R18 ;  /* 0x0000101201007387 */ /* 0x0081e80000100a00 */
[----:B------:R-:W-:Y:S01]  /*0170*/  SHF.R.U32.HI R24, RZ, 0x5, R24 ;  /* 0x00000005ff187819 */ /* 0x000fe20000011618 */
[----:B-----5:R-:W-:-:S05]  /*0180*/  IMAD R25, R27, R17, R19 ;  /* 0x000000111b197224 */ /* 0x020fca00078e0213 */
[----:B------:R0:W-:Y:S02]  /*0190*/  STL.128 [R1], R24 ;  /* 0x0000001801007387 */ /* 0x0001e40000100c00 */
[----:B------:R-:W-:-:S07]  /*01a0*/  LEPC R20, `(.L_x_0) ;  /* 0x000000001014794e */ /* 0x000fce0000000000 */
[----:B0-----:R-:W-:Y:S05]  /*01b0*/  CALL.ABS.NOINC R8 ;  /* 0x0000000008007343 */ /* 0x001fea0003c00000 */
.L_x_0:
[----:B------:R-:W-:Y:S01]  /*01c0*/  LOP3.LUT P0, RZ, R26, R27, RZ, 0xfc, !PT ;  /* 0x0000001b1aff7212 */ /* 0x000fe2000780fcff */
[----:B------:R-:W-:Y:S03]  /*01d0*/  BSSY.RECONVERGENT B6, `(.L_x_1) ;  /* 0x0000014000067945 */ /* 0x000fe60003800200 */
[----:B------:R-:W-:-:S04]  /*01e0*/  ISETP.NE.OR P0, PT, R18, 0x1, P0 ;  /* 0x000000011200780c */ /* 0x000fc80000705670 */
[----:B------:R-:W-:-:S13]  /*01f0*/  ISETP.NE.OR P0, PT, R19, 0x1, P0 ;  /* 0x000000011300780c */ /* 0x000fda0000705670 */
[----:B------:R-:W-:Y:S05]  /*0200*/  @P0 BRA `(.L_x_2) ;  /* 0x0000000000400947 */ /* 0x000fea0003800000 */
[----:B------:R-:W0:Y:S01]  /*0210*/  LDC R18, c[0x0][0x370] ;  /* 0x0000dc00ff127b82 */ /* 0x000e220000000800 */
[----:B------:R-:W-:Y:S01]  /*0220*/  IMAD.MOV.U32 R12, RZ, RZ, R26 ;  /* 0x000000ffff0c7224 */ /* 0x000fe200078e001a */
[----:B------:R-:W1:Y:S01]  /*0230*/  LDCU.64 UR4, c[0x4][0x10] ;  /* 0x01000200ff0477ac */ /* 0x000e620008000a00 */
[----:B------:R-:W-:Y:S02]  /*0240*/  IMAD.MOV.U32 R14, RZ, RZ, 0x1 ;  /* 0x00000001ff0e7424 */ /* 0x000fe400078e00ff */
[----:B------:R-:W-:Y:S02]  /*0250*/  IMAD.MOV.U32 R15, RZ, RZ, 0x1 ;  /* 0x00000001ff0f7424 */ /* 0x000fe400078e00ff */
[----:B------:R-:W-:Y:S01]  /*0260*/  IMAD.MOV.U32 R13, RZ, RZ, R27 ;  /* 0x000000ffff0d7224 */ /* 0x000fe200078e001b */
[----:B------:R-:W0:Y:S01]  /*0270*/  LDC R19, c[0x0][0x374] ;  /* 0x0000dd00ff137b82 */ /* 0x000e220000000800 */
[----:B------:R-:W-:Y:S02]  /*0280*/  IMAD.MOV.U32 R6, RZ, RZ, R22 ;  /* 0x000000ffff067224 */ /* 0x000fe400078e0016 */
[----:B------:R-:W-:Y:S01]  /*0290*/  IMAD.MOV.U32 R7, RZ, RZ, R2 ;  /* 0x000000ffff077224 */ /* 0x000fe200078e0002 */
[----:B------:R2:W-:Y:S04]  /*02a0*/  STL.128 [R1+0x10], R12 ;  /* 0x0000100c01007387 */ /* 0x0005e80000100c00 */
[----:B------:R2:W3:Y:S01]  /*02b0*/  LDC.64 R8, c[0x4][R23] ;  /* 0x0100000017087b82 */ /* 0x0004e20000000a00 */
[----:B-1----:R-:W-:-:S02]  /*02c0*/  IMAD.U32 R4, RZ, RZ, UR4 ;  /* 0x00000004ff047e24 */ /* 0x002fc4000f8e00ff */
[----:B------:R-:W-:Y:S01]  /*02d0*/  IMAD.U32 R5, RZ, RZ, UR5 ;  /* 0x00000005ff057e24 */ /* 0x000fe2000f8e00ff */
[----:B0-----:R2:W-:Y:S06]  /*02e0*/  STL.128 [R1], R16 ;  /* 0x0000001001007387 */ /* 0x0015ec0000100c00 */
[----:B------:R-:W-:-:S07]  /*02f0*/  LEPC R20, `(.L_x_2) ;  /* 0x000000001014794e */ /* 0x000fce0000000000 */
[----:B--23--:R-:W-:Y:S05]  /*0300*/  CALL.ABS.NOINC R8 ;  /* 0x0000000008007343 */ /* 0x00cfea0003c00000 */
.L_x_2:
[----:B------:R-:W-:Y:S05]  /*0310*/  BSYNC.RECONVERGENT B6 ;  /* 0x0000000000067941 */ /* 0x000fea0003800200 */
.L_x_1:
[----:B------:R-:W0:Y:S01]  /*0320*/  LDCU UR5, c[0x0][0x3a0] ;  /* 0x00007400ff0577ac */ /* 0x000e220008000800 */
[----:B------:R-:W1:Y:S01]  /*0330*/  LDC.64 R32, c[0x0][0x358] ;  /* 0x0000d600ff207b82 */ /* 0x000e620000000a00 */
[----:B------:R-:W-:Y:S02]  /*0340*/  CS2R R14, SRZ ;  /* 0x00000000000e7805 */ /* 0x000fe4000001ff00 */
[----:B------:R-:W-:Y:S02]  /*0350*/  CS2R R12, SRZ ;  /* 0x00000000000c7805 */ /* 0x000fe4000001ff00 */
[----:B------:R-:W-:Y:S02]  /*0360*/  CS2R R10, SRZ ;  /* 0x00000000000a7805 */ /* 0x000fe4000001ff00 */
[----:B------:R-:W-:Y:S01]  /*0370*/  CS2R R8, SRZ ;  /* 0x0000000000087805 */ /* 0x000fe2000001ff00 */
[----:B0-----:R-:W-:-:S09]  /*0380*/  UISETP.GE.AND UP0, UPT, UR5, 0x1, UPT ;  /* 0x000000010500788c */ /* 0x001fd2000bf06270 */
[----:B------:R-:W-:Y:S05]  /*0390*/  BRA.U !UP0, `(.L_x_3) ;  /* 0x00000015083c7547 */ /* 0x000fea000b800000 */
[----:B------:R-:W0:Y:S01]  /*03a0*/  LDCU.64 UR6, c[0x0][0x398] ;  /* 0x00007300ff0677ac */ /* 0x000e220008000a00 */
[----:B------:R-:W-:Y:S02]  /*03b0*/  IMAD.SHL.U32 R25, R25, 0x10, RZ ;  /* 0x0000001019197824 */ /* 0x000fe400078e00ff */
[----:B------:R-:W-:Y:S01]  /*03c0*/  IMAD.SHL.U32 R0, R24, 0x10, RZ ;  /* 0x0000001018007824 */ /* 0x000fe200078e00ff */
[----:B------:R-:W-:Y:S01]  /*03d0*/  UISETP.GE.U32.AND UP0, UPT, UR5, 0x31, UPT ;  /* 0x000000310500788c */ /* 0x000fe2000bf06070 */
[----:B------:R-:W-:Y:S01]  /*03e0*/  IMAD.MOV.U32 R2, RZ, RZ, RZ ;  /* 0x000000ffff027224 */ /* 0x000fe200078e00ff */
[----:B------:R-:W-:Y:S01]  /*03f0*/  UIADD3 UR4, UPT, UPT, UR5, -0x1, URZ ;  /* 0xffffffff05047890 */ /* 0x000fe2000fffe0ff */
[----:B------:R-:W-:Y:S02]  /*0400*/  IMAD.MOV.U32 R15, RZ, RZ, RZ ;  /* 0x000000ffff0f7224 */ /* 0x000fe400078e00ff */
[C---:B------:R-:W-:Y:S01]  /*0410*/  IMAD R4, R25.reuse, UR5, RZ ;  /* 0x0000000519047c24 */ /* 0x040fe2000f8e02ff */
[----:B------:R-:W-:Y:S01]  /*0420*/  ULEA.HI UR4, UR4, 0x1, URZ, 0x1c ;  /* 0x0000000104047891 */ /* 0x000fe2000f8fe0ff */
[----:B0-----:R-:W-:Y:S01]  /*0430*/  IMAD.U32 R6, RZ, RZ, UR6 ;  /* 0x00000006ff067e24 */ /* 0x001fe2000f8e00ff */
[----:B------:R-:W-:-:S04]  /*0440*/  ISETP.GE.AND P0, PT, R25, UR7, PT ;  /* 0x0000000719007c0c */ /* 0x000fc8000bf06270 */
[----:B------:R-:W-:Y:S01]  /*0450*/  ISETP.LT.AND P0, PT, R0, R6, !P0 ;  /* 0x000000060000720c */ /* 0x000fe20004701270 */
[----:B------:R-:W-:-:S12]  /*0460*/  BRA.U !UP0, `(.L_x_4) ;  /* 0x0000000d08d07547 */ /* 0x000fd8000b800000 */
[----:B------:R-:W-:Y:S01]  /*0470*/  ULOP3.LUT UR4, UR4, 0x1ffffffc, URZ, 0xc0, !UPT ;  /* 0x1ffffffc04047892 */ /* 0x000fe2000f8ec0ff */
[----:B------:R-:W-:Y:S01]  /*0480*/  BSSY.RECONVERGENT B0, `(.L_x_4) ;  /* 0x00000f2000007945 */ /* 0x000fe20003800200 */
[C---:B------:R-:W-:Y:S01]  /*0490*/  IMAD R19, R6.reuse, 0x30, RZ ;  /* 0x0000003006137824 */ /* 0x040fe200078e02ff */
[----:B------:R-:W-:Y:S01]  /*04a0*/  CS2R R14, SRZ ;  /* 0x00000000000e7805 */ /* 0x000fe2000001ff00 */
[----:B------:R-:W-:Y:S01]  /*04b0*/  UIADD3 UR4, UPT, UPT, -UR4, URZ, URZ ;  /* 0x000000ff04047290 */ /* 0x000fe2000fffe1ff */
[C---:B------:R-:W-:Y:S01]  /*04c0*/  IMAD.SHL.U32 R3, R6.reuse, 0x20, RZ ;  /* 0x0000002006037824 */ /* 0x040fe200078e00ff */
[----:B------:R-:W-:Y:S01]  /*04d0*/  CS2R R12, SRZ ;  /* 0x00000000000c7805 */ /* 0x000fe2000001ff00 */
[----:B------:R-:W-:Y:S01]  /*04e0*/  IMAD.SHL.U32 R5, R6, 0x10, RZ ;  /* 0x0000001006057824 */ /* 0x000fe200078e00ff */
[----:B------:R-:W-:Y:S01]  /*04f0*/  CS2R R10, SRZ ;  /* 0x00000000000a7805 */ /* 0x000fe2000001ff00 */
[----:B------:R-:W-:Y:S01]  /*0500*/  IMAD.MOV.U32 R7, RZ, RZ, RZ ;  /* 0x000000ffff077224 */ /* 0x000fe200078e00ff */
[----:B------:R-:W-:Y:S01]  /*0510*/  CS2R R8, SRZ ;  /* 0x0000000000087805 */ /* 0x000fe2000001ff00 */
[----:B------:R-:W-:-:S02]  /*0520*/  IMAD.MOV.U32 R2, RZ, RZ, RZ ;  /* 0x000000ffff027224 */ /* 0x000fc400078e00ff */
[----:B------:R-:W-:-:S07]  /*0530*/  IMAD.U32 R0, RZ, RZ, UR4 ;  /* 0x00000004ff007e24 */ /* 0x000fce000f8e00ff */
.L_x_9:
[----:B------:R-:W-:Y:S05]  /*0540*/  @!P0 BRA `(.L_x_5) ;  /* 0x0000000000d88947 */ /* 0x000fea0003800000 */
[----:B------:R-:W0:Y:S01]  /*0550*/  S2R R20, SR_LANEID ;  /* 0x0000000000147919 */ /* 0x000e220000000000 */
[----:B------:R-:W2:Y:S01]  /*0560*/  LDC R30, c[0x0][0x398] ;  /* 0x0000e600ff1e7b82 */ /* 0x000ea20000000800 */
[----:B------:R-:W-:Y:S01]  /*0570*/  LEA R31, P1, R24, R7, 0x4 ;  /* 0x00000007181f7211 */ /* 0x000fe200078220ff */
[----:B------:R-:W-:Y:S01]  /*0580*/  IMAD.MOV.U32 R21, RZ, RZ, RZ ;  /* 0x000000ffff157224 */ /* 0x000fe200078e00ff */
[----:B------:R-:W-:Y:S05]  /*0590*/  WARPSYNC.ALL ;  /* 0x0000000000007948 */ /* 0x000fea0003800000 */
[----:B------:R-:W3:Y:S01]  /*05a0*/  LDC R35, c[0x0][0x3a0] ;  /* 0x0000e800ff237b82 */ /* 0x000ee20000000800 */
[----:B------:R-:W-:-:S02]  /*05b0*/  LEA.HI.X.SX32 R6, R7, RZ, 0x1, P1 ;  /* 0x000000ff07067211 */ /* 0x000fc400008f0eff */
[C---:B------:R-:W-:Y:S02]  /*05c0*/  LEA R37, P1, R31.reuse, UR36, 0x1 ;  /* 0x000000241f257c11 */ /* 0x040fe4000f8208ff */
[C---:B-1----:R-:W-:Y:S02]  /*05d0*/  R2UR UR4, R32.reuse ;  /* 0x00000000200472ca */ /* 0x042fe400000e0000 */
[----:B------:R-:W-:Y:S01]  /*05e0*/  LEA.HI.X R31, R31, UR37, R6, 0x1, P1 ;  /* 0x000000251f1f7c11 */ /* 0x000fe200088f0c06 */
[----:B------:R-:W1:Y:S01]  /*05f0*/  LDC.64 R28, c[0x0][0x388] ;  /* 0x0000e200ff1c7b82 */ /* 0x000e620000000a00 */
[C---:B------:R-:W-:Y:S02]  /*0600*/  R2UR UR5, R33.reuse ;  /* 0x00000000210572ca */ /* 0x040fe400000e0000 */
[----:B------:R-:W-:Y:S02]  /*0610*/  R2UR UR6, R32 ;  /* 0x00000000200672ca */ /* 0x000fe400000e0000 */
[----:B------:R-:W-:-:S02]  /*0620*/  R2UR UR7, R33 ;  /* 0x00000000210772ca */ /* 0x000fc400000e0000 */
[C---:B------:R-:W-:Y:S02]  /*0630*/  R2UR UR8, R32.reuse ;  /* 0x00000000200872ca */ /* 0x040fe400000e0000 */
[----:B--2---:R-:W-:Y:S02]  /*0640*/  SHF.R.U32.HI R22, RZ, 0x1, R30 ;  /* 0x00000001ff167819 */ /* 0x004fe4000001161e */
[----:B------:R-:W-:Y:S02]  /*0650*/  R2UR UR9, R33 ;  /* 0x00000000210972ca */ /* 0x000fe400000e0000 */
[----:B------:R-:W-:Y:S02]  /*0660*/  R2UR UR10, R32 ;  /* 0x00000000200a72ca */ /* 0x000fe400000e0000 */
[----:B0-----:R-:W-:Y:S02]  /*0670*/  SHF.R.U32.HI R25, RZ, 0x2, R20 ;  /* 0x00000002ff197819 */ /* 0x001fe40000011614 */
[----:B------:R-:W-:-:S02]  /*0680*/  LOP3.LUT R20, R20, 0x3, RZ, 0xc0, !PT ;  /* 0x0000000314147812 */ /* 0x000fc400078ec0ff */
[----:B------:R-:W-:-:S03]  /*0690*/  R2UR UR11, R33 ;  /* 0x00000000210b72ca */ /* 0x000fc600000e0000 */
[----:B------:R-:W-:-:S03]  /*06a0*/  IMAD.WIDE.U32 R22, R25, R22, R20 ;  /* 0x0000001619167225 */ /* 0x000fc600078e0014 */
[----:B------:R-:W-:-:S04]  /*06b0*/  LEA R36, P1, R22, R37, 0x2 ;  /* 0x0000002516247211 */ /* 0x000fc800078210ff */
[----:B------:R-:W-:-:S03]  /*06c0*/  LEA.HI.X R37, R22, R31, R23, 0x2, P1 ;  /* 0x0000001f16257211 */ /* 0x000fc600008f1417 */
[----:B------:R-:W-:Y:S02]  /*06d0*/  IMAD.WIDE.U32 R30, R30, 0x10, R36 ;  /* 0x000000101e1e7825 */ /* 0x000fe400078e0024 */
[----:B------:R-:W2:Y:S01]  /*06e0*/  LDG.E R16, desc[UR4][R36.64] ;  /* 0x0000000424107981 */ /* 0x000ea2000c1e1900 */
[----:B---3--:R-:W-:-:S03]  /*06f0*/  SHF.R.U32.HI R18, RZ, 0x1, R35 ;  /* 0x00000001ff127819 */ /* 0x008fc60000011623 */
[----:B------:R0:W3:Y:S04]  /*0700*/  LDG.E R6, desc[UR6][R36.64+0x10] ;  /* 0x0000100624067981 */ /* 0x0000e8000c1e1900 */
[----:B------:R-:W4:Y:S04]  /*0710*/  LDG.E R22, desc[UR8][R30.64] ;  /* 0x000000081e167981 */ /* 0x000f28000c1e1900 */
[----:B------:R-:W5:Y:S01]  /*0720*/  LDG.E R23, desc[UR10][R30.64+0x10] ;  /* 0x0000100a1e177981 */ /* 0x000f62000c1e1900 */
[----:B------:R-:W-:Y:S01]  /*0730*/  IMAD.WIDE.U32 R20, R25, R18, R20 ;  /* 0x0000001219147225 */ /* 0x000fe200078e0014 */
[----:B------:R-:W-:-:S02]  /*0740*/  R2UR UR4, R32 ;  /* 0x00000000200472ca */ /* 0x000fc400000e0000 */
[C---:B------:R-:W-:Y:S01]  /*0750*/  R2UR UR5, R33.reuse ;  /* 0x00000000210572ca */ /* 0x040fe200000e0000 */
[----:B-1----:R-:W-:Y:S01]  /*0760*/  IMAD.WIDE.U32 R28, R4, 0x2, R28 ;  /* 0x00000002041c7825 */ /* 0x002fe200078e001c */
[----:B------:R-:W-:Y:S02]  /*0770*/  R2UR UR6, R32 ;  /* 0x00000000200672ca */ /* 0x000fe400000e0000 */
[C---:B------:R-:W-:Y:S02]  /*0780*/  R2UR UR7, R33.reuse ;  /* 0x00000000210772ca */ /* 0x040fe400000e0000 */
[----:B0-----:R-:W-:Y:S02]  /*0790*/  LEA R36, P1, R20, R28, 0x2 ;  /* 0x0000001c14247211 */ /* 0x001fe400078210ff */
[----:B------:R-:W-:Y:S02]  /*07a0*/  R2UR UR8, R32 ;  /* 0x00000000200872ca */ /* 0x000fe400000e0000 */
[----:B------:R-:W-:-:S02]  /*07b0*/  R2UR UR9, R33 ;  /* 0x00000000210972ca */ /* 0x000fc400000e0000 */
[----:B------:R-:W-:Y:S02]  /*07c0*/  R2UR UR10, R32 ;  /* 0x00000000200a72ca */ /* 0x000fe400000e0000 */
[----:B------:R-:W-:Y:S02]  /*07d0*/  R2UR UR11, R33 ;  /* 0x00000000210b72ca */ /* 0x000fe400000e0000 */
[----:B------:R-:W-:-:S03]  /*07e0*/  LEA.HI.X R37, R20, R29, R21, 0x2, P1 ;  /* 0x0000001d14257211 */ /* 0x000fc600008f1415 */
[----:B------:R-:W-:Y:S02]  /*07f0*/  IMAD.WIDE.U32 R34, R35, 0x10, R36 ;  /* 0x0000001023227825 */ /* 0x000fe400078e0024 */
[----:B------:R-:W5:Y:S04]  /*0800*/  LDG.E R28, desc[UR4][R36.64] ;  /* 0x00000004241c7981 */ /* 0x000f68000c1e1900 */
[----:B------:R-:W5:Y:S04]  /*0810*/  LDG.E R29, desc[UR6][R36.64+0x10] ;  /* 0x00001006241d7981 */ /* 0x000f68000c1e1900 */
[----:B------:R-:W5:Y:S04]  /*0820*/  LDG.E R30, desc[UR8][R34.64] ;  /* 0x00000008221e7981 */ /* 0x000f68000c1e1900 */
[----:B------:R-:W5:Y:S04]  /*0830*/  LDG.E R31, desc[UR10][R34.64+0x10] ;  /* 0x0000100a221f7981 */ /* 0x000f68000c1e1900 */
[----:B--2---:R-:W-:Y:S04]  /*0840*/  MOVM.16.MT88 R20, R16 ;  /* 0x000000001014723a */ /* 0x004fe80000000000 */
[----:B---3--:R-:W-:Y:S04]  /*0850*/  MOVM.16.MT88 R21, R6 ;  /* 0x000000000615723a */ /* 0x008fe80000000000 */
[----:B----4-:R-:W-:Y:S04]  /*0860*/  MOVM.16.MT88 R22, R22 ;  /* 0x000000001616723a */ /* 0x010fe80000000000 */
[----:B-----5:R-:W0:Y:S02]  /*0870*/  MOVM.16.MT88 R23, R23 ;  /* 0x000000001717723a */ /* 0x020e240000000000 */
[C---:B0-----:R-:W-:Y:S08]  /*0880*/  HMMA.16816.F32 R8, R20.reuse, R28, R8 ;  /* 0x0000001c1408723c */ /* 0x041ff00000001808 */
[----:B------:R-:W-:-:S15]  /*0890*/  HMMA.16816.F32 R12, R20, R30, R12 ;  /* 0x0000001e140c723c */ /* 0x000fde000000180c */
[----:B------:R-:W-:-:S05]  /*08a0*/  NOP ;  /* 0x0000000000007918 */ /* 0x000fca0000000000 */
.L_x_5:
        /* <DEDUP_REMOVED lines=55> */
.L_x_6:
        /* <DEDUP_REMOVED lines=55> */
.L_x_7:
        /* <DEDUP_REMOVED lines=55> */
.L_x_8:
[----:B------:R-:W-:Y:S02]  /*1300*/  VIADD R0, R0, 0x4 ;  /* 0x0000000400007836 */ /* 0x000fe40000000000 */
[----:B------:R-:W-:Y:S02]  /*1310*/  IMAD.U32 R6, RZ, RZ, UR38 ;  /* 0x00000026ff067e24 */ /* 0x000fe4000f8e00ff */
[----:B------:R-:W-:Y:S01]  /*1320*/  VIADD R2, R2, 0x40 ;  /* 0x0000004002027836 */ /* 0x000fe20000000000 */
[----:B------:R-:W-:Y:S01]  /*1330*/  ISETP.NE.AND P1, PT, R0, RZ, PT ;  /* 0x000000ff0000720c */ /* 0x000fe20003f25270 */
[----:B------:R-:W-:Y:S02]  /*1340*/  VIADD R4, R4, 0x40 ;  /* 0x0000004004047836 */ /* 0x000fe40000000000 */
[C---:B------:R-:W-:Y:S02]  /*1350*/  IMAD R19, R6.reuse, 0x40, R19 ;  /* 0x0000004006137824 */ /* 0x040fe400078e0213 */
[----:B------:R-:W-:-:S02]  /*1360*/  IMAD R3, R6, 0x40, R3 ;  /* 0x0000004006037824 */ /* 0x000fc400078e0203 */
[C---:B------:R-:W-:Y:S02]  /*1370*/  IMAD R5, R6.reuse, 0x40, R5 ;  /* 0x0000004006057824 */ /* 0x040fe400078e0205 */
[----:B------:R-:W-:-:S04]  /*1380*/  IMAD R7, R6, 0x40, R7 ;  /* 0x0000004006077824 */ /* 0x000fc800078e0207 */
[----:B------:R-:W-:Y:S05]  /*1390*/  @P1 BRA `(.L_x_9) ;  /* 0xfffffff000681947 */ /* 0x000fea000383ffff */
[----:B------:R-:W-:Y:S05]  /*13a0*/  BSYNC.RECONVERGENT B0 ;  /* 0x0000000000007941 */ /* 0x000fea0003800200 */
.L_x_4:
[----:B------:R-:W0:Y:S01]  /*13b0*/  LDCU UR4, c[0x0][0x3a0] ;  /* 0x00007400ff0477ac */ /* 0x000e220008000800 */
[----:B------:R-:W-:Y:S01]  /*13c0*/  BSSY.RECONVERGENT B0, `(.L_x_3) ;  /* 0x000004c000007945 */ /* 0x000fe20003800200 */
[----:B0-----:R-:W-:-:S04]  /*13d0*/  UIADD3 UR4, UPT, UPT, UR4, -0x1, URZ ;  /* 0xffffffff04047890 */ /* 0x001fc8000fffe0ff */
[----:B------:R-:W-:-:S04]  /*13e0*/  ULEA.HI UR4, UR4, 0x1, URZ, 0x1c ;  /* 0x0000000104047891 */ /* 0x000fc8000f8fe0ff */
[----:B------:R-:W-:-:S04]  /*13f0*/  ULOP3.LUT UR4, UR4, 0x3, URZ, 0xc0, !UPT ;  /* 0x0000000304047892 */ /* 0x000fc8000f8ec0ff */
[----:B------:R-:W-:-:S09]  /*1400*/  UISETP.NE.AND UP0, UPT, UR4, URZ, UPT ;  /* 0x000000ff0400728c */ /* 0x000fd2000bf05270 */
[----:B------:R-:W-:Y:S05]  /*1410*/  BRA.U !UP0, `(.L_x_10) ;  /* 0x0000000508187547 */ /* 0x000fea000b800000 */
[----:B------:R-:W0:Y:S01]  /*1420*/  S2R R0, SR_TID.Y ;  /* 0x0000000000007919 */ /* 0x000e220000002200 */
[----:B------:R-:W2:Y:S01]  /*1430*/  LDCU UR5, c[0x0][0x3a0] ;  /* 0x00007400ff0577ac */ /* 0x000ea20008000800 */
[----:B------:R-:W-:Y:S01]  /*1440*/  IMAD R19, R2, R6, RZ ;  /* 0x0000000602137224 */ /* 0x000fe200078e02ff */
[----:B------:R-:W-:-:S06]  /*1450*/  UIADD3 UR4, UPT, UPT, -UR4, URZ, URZ ;  /* 0x000000ff04047290 */ /* 0x000fcc000fffe1ff */
[----:B------:R-:W-:Y:S02]  /*1460*/  IMAD.U32 R18, RZ, RZ, UR4 ;  /* 0x00000004ff127e24 */ /* 0x000fe4000f8e00ff */
[----:B0-----:R-:W-:-:S04]  /*1470*/  IMAD R0, R27, R17, R0 ;  /* 0x000000111b007224 */ /* 0x001fc800078e0200 */
[----:B--2---:R-:W-:-:S04]  /*1480*/  IMAD R3, R0, UR5, RZ ;  /* 0x0000000500037c24 */ /* 0x004fc8000f8e02ff */
[----:B------:R-:W-:-:S07]  /*1490*/  IMAD R0, R3, 0x10, R2 ;  /* 0x0000001003007824 */ /* 0x000fce00078e0202 */
.L_x_12:
[----:B------:R-:W0:Y:S01]  /*14a0*/  LDC R16, c[0x0][0x398] ;  /* 0x0000e600ff107b82 */ /* 0x000e220000000800 */
[----:B------:R-:W-:-:S05]  /*14b0*/  VIADD R18, R18, 0x1 ;  /* 0x0000000112127836 */ /* 0x000fca0000000000 */
[----:B------:R-:W-:Y:S01]  /*14c0*/  ISETP.NE.AND P1, PT, R18, RZ, PT ;  /* 0x000000ff1200720c */ /* 0x000fe20003f25270 */
[----:B------:R-:W-:-:S12]  /*14d0*/  @!P0 BRA `(.L_x_11) ;  /* 0x0000000000dc8947 */ /* 0x000fd80003800000 */
[----:B------:R-:W2:Y:S01]  /*14e0*/  S2R R4, SR_LANEID ;  /* 0x0000000000047919 */ /* 0x000ea20000000000 */
[----:B------:R-:W3:Y:S01]  /*14f0*/  LDC R25, c[0x0][0x398] ;  /* 0x0000e600ff197b82 */ /* 0x000ee20000000800 */
[----:B------:R-:W4:Y:S01]  /*1500*/  LDCU.64 UR4, c[0x0][0x380] ;  /* 0x00007000ff0477ac */ /* 0x000f220008000a00 */
[----:B------:R-:W-:Y:S01]  /*1510*/  LEA R21, P2, R24, R19, 0x4 ;  /* 0x0000001318157211 */ /* 0x000fe200078420ff */
[----:B------:R-:W-:-:S03]  /*1520*/  IMAD.MOV.U32 R5, RZ, RZ, RZ ;  /* 0x000000ffff057224 */ /* 0x000fc600078e00ff */
[----:B------:R-:W-:Y:S02]  /*1530*/  LEA.HI.X.SX32 R2, R19, RZ, 0x1, P2 ;  /* 0x000000ff13027211 */ /* 0x000fe400010f0eff */
[----:B------:R-:W5:Y:S01]  /*1540*/  LDC R29, c[0x0][0x3a0] ;  /* 0x0000e800ff1d7b82 */ /* 0x000f620000000800 */
[----:B----4-:R-:W-:-:S04]  /*1550*/  LEA R31, P2, R21, UR4, 0x1 ;  /* 0x00000004151f7c11 */ /* 0x010fc8000f8408ff */
[----:B------:R-:W-:Y:S01]  /*1560*/  LEA.HI.X R21, R21, UR5, R2, 0x1, P2 ;  /* 0x0000000515157c11 */ /* 0x000fe200090f0c02 */
[----:B------:R-:W-:Y:S05]  /*1570*/  WARPSYNC.ALL ;  /* 0x0000000000007948 */ /* 0x000fea0003800000 */
[----:B---3--:R-:W-:Y:S01]  /*1580*/  SHF.R.U32.HI R6, RZ, 0x1, R25 ;  /* 0x00000001ff067819 */ /* 0x008fe20000011619 */
[----:B------:R-:W3:Y:S01]  /*1590*/  LDC.64 R2, c[0x0][0x388] ;  /* 0x0000e200ff027b82 */ /* 0x000ee20000000a00 */
[----:B--2---:R-:W-:Y:S02]  /*15a0*/  SHF.R.U32.HI R23, RZ, 0x2, R4 ;  /* 0x00000002ff177819 */ /* 0x004fe40000011604 */
[----:B------:R-:W-:-:S02]  /*15b0*/  LOP3.LUT R4, R4, 0x3, RZ, 0xc0, !PT ;  /* 0x0000000304047812 */ /* 0x000fc400078ec0ff */
[C---:B-1----:R-:W-:Y:S02]  /*15c0*/  R2UR UR4, R32.reuse ;  /* 0x00000000200472ca */ /* 0x042fe400000e0000 */
[----:B------:R-:W-:Y:S01]  /*15d0*/  R2UR UR5, R33 ;  /* 0x00000000210572ca */ /* 0x000fe200000e0000 */
[----:B------:R-:W-:Y:S01]  /*15e0*/  IMAD.WIDE.U32 R6, R23, R6, R4 ;  /* 0x0000000617067225 */ /* 0x000fe200078e0004 */
[----:B------:R-:W-:Y:S02]  /*15f0*/  R2UR UR6, R32 ;  /* 0x00000000200672ca */ /* 0x000fe400000e0000 */
[----:B------:R-:W-:Y:S02]  /*1600*/  R2UR UR7, R33 ;  /* 0x00000000210772ca */ /* 0x000fe400000e0000 */
[----:B------:R-:W-:Y:S02]  /*1610*/  LEA R30, P2, R6, R31, 0x2 ;  /* 0x0000001f061e7211 */ /* 0x000fe400078410ff */
[----:B------:R-:W-:-:S02]  /*1620*/  R2UR UR8, R32 ;  /* 0x00000000200872ca */ /* 0x000fc400000e0000 */
[C---:B------:R-:W-:Y:S02]  /*1630*/  R2UR UR9, R33.reuse ;  /* 0x00000000210972ca */ /* 0x040fe400000e0000 */
[----:B------:R-:W-:Y:S02]  /*1640*/  R2UR UR10, R32 ;  /* 0x00000000200a72ca */ /* 0x000fe400000e0000 */
[----:B------:R-:W-:Y:S02]  /*1650*/  R2UR UR11, R33 ;  /* 0x00000000210b72ca */ /* 0x000fe400000e0000 */
[----:B------:R-:W-:-:S03]  /*1660*/  LEA.HI.X R31, R6, R21, R7, 0x2, P2 ;  /* 0x00000015061f7211 */ /* 0x000fc600010f1407 */
[----:B------:R-:W-:Y:S02]  /*1670*/  IMAD.WIDE.U32 R20, R25, 0x10, R30 ;  /* 0x0000001019147825 */ /* 0x000fe400078e001e */
[----:B------:R-:W2:Y:S01]  /*1680*/  LDG.E R26, desc[UR4][R30.64] ;  /* 0x000000041e1a7981 */ /* 0x000ea2000c1e1900 */
[----:B-----5:R-:W-:-:S03]  /*1690*/  SHF.R.U32.HI R22, RZ, 0x1, R29 ;  /* 0x00000001ff167819 */ /* 0x020fc6000001161d */
[----:B------:R-:W4:Y:S04]  /*16a0*/  LDG.E R25, desc[UR6][R30.64+0x10] ;  /* 0x000010061e197981 */ /* 0x000f28000c1e1900 */
[----:B------:R-:W5:Y:S04]  /*16b0*/  LDG.E R6, desc[UR8][R20.64] ;  /* 0x0000000814067981 */ /* 0x000f68000c1e1900 */
[----:B------:R-:W5:Y:S01]  /*16c0*/  LDG.E R7, desc[UR10][R20.64+0x10] ;  /* 0x0000100a14077981 */ /* 0x000f62000c1e1900 */
[----:B------:R-:W-:Y:S01]  /*16d0*/  IMAD.WIDE.U32 R4, R23, R22, R4 ;  /* 0x0000001617047225 */ /* 0x000fe200078e0004 */
[----:B------:R-:W-:-:S02]  /*16e0*/  R2UR UR4, R32 ;  /* 0x00000000200472ca */ /* 0x000fc400000e0000 */
[C---:B------:R-:W-:Y:S01]  /*16f0*/  R2UR UR5, R33.reuse ;  /* 0x00000000210572ca */ /* 0x040fe200000e0000 */
[----:B---3--:R-:W-:Y:S01]  /*1700*/  IMAD.WIDE.U32 R2, R0, 0x2, R2 ;  /* 0x0000000200027825 */ /* 0x008fe200078e0002 */
[----:B------:R-:W-:Y:S02]  /*1710*/  R2UR UR6, R32 ;  /* 0x00000000200672ca */ /* 0x000fe400000e0000 */
[C---:B------:R-:W-:Y:S02]  /*1720*/  R2UR UR7, R33.reuse ;  /* 0x00000000210772ca */ /* 0x040fe400000e0000 */
[----:B------:R-:W-:Y:S02]  /*1730*/  LEA R22, P2, R4, R2, 0x2 ;  /* 0x0000000204167211 */ /* 0x000fe400078410ff */
[----:B------:R-:W-:Y:S02]  /*1740*/  R2UR UR8, R32 ;  /* 0x00000000200872ca */ /* 0x000fe400000e0000 */
[----:B------:R-:W-:-:S02]  /*1750*/  R2UR UR9, R33 ;  /* 0x00000000210972ca */ /* 0x000fc400000e0000 */
[----:B------:R-:W-:Y:S02]  /*1760*/  R2UR UR10, R32 ;  /* 0x00000000200a72ca */ /* 0x000fe400000e0000 */
[----:B------:R-:W-:Y:S02]  /*1770*/  R2UR UR11, R33 ;  /* 0x00000000210b72ca */ /* 0x000fe400000e0000 */
[----:B------:R-:W-:-:S03]  /*1780*/  LEA.HI.X R23, R4, R3, R5, 0x2, P2 ;  /* 0x0000000304177211 */ /* 0x000fc600010f1405 */
[----:B------:R-:W-:Y:S02]  /*1790*/  IMAD.WIDE.U32 R28, R29, 0x10, R22 ;  /* 0x000000101d1c7825 */ /* 0x000fe400078e0016 */
[----:B------:R-:W3:Y:S04]  /*17a0*/  LDG.E R2, desc[UR4][R22.64] ;  /* 0x0000000416027981 */ /* 0x000ee8000c1e1900 */
[----:B------:R-:W3:Y:S04]  /*17b0*/  LDG.E R3, desc[UR6][R22.64+0x10] ;  /* 0x0000100616037981 */ /* 0x000ee8000c1e1900 */
[----:B------:R-:W3:Y:S04]  /*17c0*/  LDG.E R20, desc[UR8][R28.64] ;  /* 0x000000081c147981 */ /* 0x000ee8000c1e1900 */
[----:B------:R-:W3:Y:S04]  /*17d0*/  LDG.E R21, desc[UR10][R28.64+0x10] ;  /* 0x0000100a1c157981 */ /* 0x000ee8000c1e1900 */
[----:B--2---:R-:W-:Y:S04]  /*17e0*/  MOVM.16.MT88 R4, R26 ;  /* 0x000000001a04723a */ /* 0x004fe80000000000 */
[----:B----4-:R-:W-:Y:S04]  /*17f0*/  MOVM.16.MT88 R5, R25 ;  /* 0x000000001905723a */ /* 0x010fe80000000000 */
[----:B-----5:R-:W-:Y:S04]  /*1800*/  MOVM.16.MT88 R6, R6 ;  /* 0x000000000606723a */ /* 0x020fe80000000000 */
[----:B------:R-:W3:Y:S02]  /*1810*/  MOVM.16.MT88 R7, R7 ;  /* 0x000000000707723a */ /* 0x000ee40000000000 */
[C---:B---3--:R-:W-:Y:S08]  /*1820*/  HMMA.16816.F32 R8, R4.reuse, R2, R8 ;  /* 0x000000020408723c */ /* 0x048ff00000001808 */
[----:B------:R-:W-:-:S15]  /*1830*/  HMMA.16816.F32 R12, R4, R20, R12 ;  /* 0x00000014040c723c */ /* 0x000fde000000180c */
[----:B------:R-:W-:-:S05]  /*1840*/  NOP ;  /* 0x0000000000007918 */ /* 0x000fca0000000000 */
.L_x_11:
[----:B0-----:R-:W-:Y:S02]  /*1850*/  IMAD R19, R16, 0x10, R19 ;  /* 0x0000001010137824 */ /* 0x001fe400078e0213 */
[----:B------:R-:W-:Y:S01]  /*1860*/  VIADD R0, R0, 0x10 ;  /* 0x0000001000007836 */ /* 0x000fe20000000000 */
[----:B------:R-:W-:Y:S06]  /*1870*/  @P1 BRA `(.L_x_12) ;  /* 0xfffffffc00081947 */ /* 0x000fec000383ffff */
.L_x_10:
[----:B------:R-:W-:Y:S05]  /*1880*/  BSYNC.RECONVERGENT B0 ;  /* 0x0000000000007941 */ /* 0x000fea0003800200 */
.L_x_3:
[----:B------:R-:W0:Y:S01]  /*1890*/  S2R R0, SR_TID.Y ;  /* 0x0000000000007919 */ /* 0x000e220000002200 */
[----:B------:R-:W2:Y:S01]  /*18a0*/  LDC.64 R4, c[0x0][0x398] ;  /* 0x0000e600ff047b82 */ /* 0x000ea20000000a00 */
[----:B------:R-:W-:Y:S02]  /*18b0*/  IMAD.SHL.U32 R3, R24, 0x10, RZ ;  /* 0x0000001018037824 */ /* 0x000fe400078e00ff */
[----:B0-----:R-:W-:-:S04]  /*18c0*/  IMAD R0, R27, R17, R0 ;  /* 0x000000111b007224 */ /* 0x001fc800078e0200 */
[----:B------:R-:W-:-:S05]  /*18d0*/  IMAD.SHL.U32 R0, R0, 0x10, RZ ;  /* 0x0000001000007824 */ /* 0x000fca00078e00ff */
[----:B--2---:R-:W-:-:S04]  /*18e0*/  ISETP.GE.AND P0, PT, R0, R5, PT ;  /* 0x000000050000720c */ /* 0x004fc80003f06270 */
[----:B------:R-:W-:-:S13]  /*18f0*/  ISETP.GE.OR P0, PT, R3, R4, P0 ;  /* 0x000000040300720c */ /* 0x000fda0000706670 */
[----:B------:R-:W-:Y:S05]  /*1900*/  @P0 EXIT ;  /* 0x000000000000094d */ /* 0x000fea0003800000 */
[----:B------:R-:W0:Y:S01]  /*1910*/  S2R R5, SR_LANEID ;  /* 0x0000000000057919 */ /* 0x000e220000000000 */
[----:B------:R-:W2:Y:S01]  /*1920*/  LDCU.64 UR4, c[0x0][0x390] ;  /* 0x00007200ff0477ac */ /* 0x000ea20008000a00 */
[----:B------:R-:W-:Y:S01]  /*1930*/  IMAD R0, R0, R4, RZ ;  /* 0x0000000400007224 */ /* 0x000fe200078e02ff */
[----:B------:R-:W-:-:S04]  /*1940*/  SHF.R.U32.HI R19, RZ, 0x1, R4 ;  /* 0x00000001ff137819 */ /* 0x000fc80000011604 */
[----:B------:R-:W-:Y:S01]  /*1950*/  IADD3 R0, P0, PT, R0, R3, RZ ;  /* 0x0000000300007210 */ /* 0x000fe20007f1e0ff */
[----:B------:R-:W-:-:S04]  /*1960*/  IMAD.MOV.U32 R3, RZ, RZ, RZ ;  /* 0x000000ffff037224 */ /* 0x000fc800078e00ff */
[----:B------:R-:W-:Y:S01]  /*1970*/  IMAD.X R17, RZ, RZ, RZ, P0 ;  /* 0x000000ffff117224 */ /* 0x000fe200000e06ff */
[----:B--2---:R-:W-:Y:S02]  /*1980*/  LEA R7, P0, R0, UR4, 0x2 ;  /* 0x0000000400077c11 */ /* 0x004fe4000f8010ff */
[----:B0-----:R-:W-:Y:S02]  /*1990*/  LOP3.LUT R2, R5, 0x3, RZ, 0xc0, !PT ;  /* 0x0000000305027812 */ /* 0x001fe400078ec0ff */
[----:B------:R-:W-:-:S05]  /*19a0*/  SHF.R.U32.HI R5, RZ, 0x2, R5 ;  /* 0x00000002ff057819 */ /* 0x000fca0000011605 */
[----:B------:R-:W-:Y:S01]  /*19b0*/  IMAD.WIDE.U32 R4, R5, R19, R2 ;  /* 0x0000001305047225 */ /* 0x000fe200078e0002 */
[----:B------:R-:W-:Y:S01]  /*19c0*/  LEA.HI.X R3, R0, UR5, R17, 0x2, P0 ;  /* 0x0000000500037c11 */ /* 0x000fe200080f1411 */
[----:B------:R-:W-:Y:S05]  /*19d0*/  WARPSYNC.ALL ;  /* 0x0000000000007948 */ /* 0x000fea0003800000 */
[----:B------:R-:W-:Y:S02]  /*19e0*/  LEA R2, P0, R4, R7, 0x3 ;  /* 0x0000000704027211 */ /* 0x000fe400078018ff */
[----:B-1----:R-:W-:Y:S02]  /*19f0*/  R2UR UR4, R32 ;  /* 0x00000000200472ca */ /* 0x002fe400000e0000 */
[----:B------:R-:W-:-:S02]  /*1a00*/  R2UR UR5, R33 ;  /* 0x00000000210572ca */ /* 0x000fc400000e0000 */
[C---:B------:R-:W-:Y:S02]  /*1a10*/  R2UR UR6, R32.reuse ;  /* 0x00000000200672ca */ /* 0x040fe400000e0000 */
[C---:B------:R-:W-:Y:S02]  /*1a20*/  R2UR UR7, R33.reuse ;  /* 0x00000000210772ca */ /* 0x040fe400000e0000 */
[C---:B------:R-:W-:Y:S02]  /*1a30*/  R2UR UR8, R32.reuse ;  /* 0x00000000200872ca */ /* 0x040fe400000e0000 */
[C---:B------:R-:W-:Y:S02]  /*1a40*/  R2UR UR9, R33.reuse ;  /* 0x00000000210972ca */ /* 0x040fe400000e0000 */
[----:B------:R-:W-:Y:S02]  /*1a50*/  R2UR UR10, R32 ;  /* 0x00000000200a72ca */ /* 0x000fe400000e0000 */
[----:B------:R-:W-:-:S02]  /*1a60*/  R2UR UR11, R33 ;  /* 0x00000000210b72ca */ /* 0x000fc400000e0000 */
[----:B------:R-:W-:-:S03]  /*1a70*/  LEA.HI.X R3, R4, R3, R5, 0x3, P0 ;  /* 0x0000000304037211 */ /* 0x000fc600000f1c05 */
[----:B------:R-:W-:Y:S02]  /*1a80*/  IMAD.WIDE.U32 R4, R19, 0x40, R2 ;  /* 0x0000004013047825 */ /* 0x000fe400078e0002 */
[----:B------:R-:W-:Y:S04]  /*1a90*/  STG.E.64 desc[UR4][R2.64], R8 ;  /* 0x0000000802007986 */ /* 0x000fe8000c101b04 */
[----:B------:R-:W-:Y:S04]  /*1aa0*/  STG.E.64 desc[UR6][R4.64], R10 ;  /* 0x0000000a04007986 */ /* 0x000fe8000c101b06 */
[----:B------:R-:W-:Y:S04]  /*1ab0*/  STG.E.64 desc[UR8][R2.64+0x20], R12 ;  /* 0x0000200c02007986 */ /* 0x000fe8000c101b08 */
[----:B------:R-:W-:Y:S01]  /*1ac0*/  STG.E.64 desc[UR10][R4.64+0x20], R14 ;  /* 0x0000200e04007986 */ /* 0x000fe2000c101b0a */
[----:B------:R-:W-:Y:S05]  /*1ad0*/  EXIT ;  /* 0x000000000000794d */ /* 0x000fea0003800000 */
.L_x_13:
[----:B------:R-:W-:-:S00]  /*1ae0*/  BRA `(.L_x_13) ;  /* 0xfffffffc00fc7947 */ /* 0x000fc0000383ffff */
[----:B------:R-:W-:-:S00]  /*1af0*/  NOP ;  /* 0x0000000000007918 */ /* 0x000fc00000000000 */
        /* <DEDUP_REMOVED lines=8> */
.L_x_32:


//--------------------- .text._Z12wmma_exampleP6__halfS0_Pfiiiff --------------------------
	.section	.text._Z12wmma_exampleP6__halfS0_Pfiiiff,"ax",@progbits
	.align	128
        .global         _Z12wmma_exampleP6__halfS0_Pfiiiff
        .type           _Z12wmma_exampleP6__halfS0_Pfiiiff,@function
        .size           _Z12wmma_exampleP6__halfS0_Pfiiiff,(.L_x_33 - _Z12wmma_exampleP6__halfS0_Pfiiiff)
        .other          _Z12wmma_exampleP6__halfS0_Pfiiiff,@"STO_CUDA_ENTRY STV_DEFAULT"
_Z12wmma_exampleP6__halfS0_Pfiiiff:
.text._Z12wmma_exampleP6__halfS0_Pfiiiff:
[----:B------:R-:W-:Y:S01]  /*0000*/  LDC R1, c[0x0][0x37c] ;  /* 0x0000df00ff017b82 */ /* 0x000fe20000000800 */
[----:B------:R-:W0:Y:S07]  /*0010*/  S2R R0, SR_TID.X ;  /* 0x0000000000007919 */ /* 0x000e2e0000002100 */
[----:B------:R-:W0:Y:S01]  /*0020*/  S2UR UR4, SR_CTAID.X ;  /* 0x00000000000479c3 */ /* 0x000e220000002500 */
[----:B------:R-:W1:Y:S01]  /*0030*/  LDCU UR8, c[0x0][0x3a0] ;  /* 0x00007400ff0877ac */ /* 0x000e620008000800 */
[----:B------:R-:W-:Y:S01]  /*0040*/  CS2R R4, SRZ ;  /* 0x0000000000047805 */ /* 0x000fe2000001ff00 */
[----:B------:R-:W2:Y:S01]  /*0050*/  S2R R3, SR_TID.Y ;  /* 0x0000000000037919 */ /* 0x000ea20000002200 */
[----:B------:R-:W-:-:S02]  /*0060*/  CS2R R6, SRZ ;  /* 0x0000000000067805 */ /* 0x000fc4000001ff00 */
[----:B------:R-:W-:Y:S02]  /*0070*/  CS2R R8, SRZ ;  /* 0x0000000000087805 */ /* 0x000fe4000001ff00 */
[----:B------:R-:W-:Y:S01]  /*0080*/  CS2R R10, SRZ ;  /* 0x00000000000a7805 */ /* 0x000fe2000001ff00 */
[----:B------:R-:W3:Y:S01]  /*0090*/  LDCU.64 UR6, c[0x0][0x358] ;  /* 0x00006b00ff0677ac */ /* 0x000ee20008000a00 */
[----:B------:R-:W0:Y:S08]  /*00a0*/  LDC R25, c[0x0][0x360] ;  /* 0x0000d800ff197b82 */ /* 0x000e300000000800 */
[----:B------:R-:W2:Y:S01]  /*00b0*/  S2UR UR5, SR_CTAID.Y ;  /* 0x00000000000579c3 */ /* 0x000ea20000002600 */
[----:B-1----:R-:W-:-:S07]  /*00c0*/  UISETP.GE.AND UP0, UPT, UR8, 0x1, UPT ;  /* 0x000000010800788c */ /* 0x002fce000bf06270 */
[----:B------:R-:W2:Y:S01]  /*00d0*/  LDC R24, c[0x0][0x364] ;  /* 0x0000d900ff187b82 */ /* 0x000ea20000000800 */
[----:B0-----:R-:W-:-:S05]  /*00e0*/  IMAD R25, R25, UR4, R0 ;  /* 0x0000000419197c24 */ /* 0x001fca000f8e0200 */
[----:B------:R-:W-:Y:S01]  /*00f0*/  SHF.R.U32.HI R25, RZ, 0x5, R25 ;  /* 0x00000005ff197819 */ /* 0x000fe20000011619 */
[----:B--2---:R-:W-:Y:S01]  /*0100*/  IMAD R24, R24, UR5, R3 ;  /* 0x0000000518187c24 */ /* 0x004fe2000f8e0203 */
[----:B---3--:R-:W-:Y:S06]  /*0110*/  BRA.U !UP0, `(.L_x_14) ;  /* 0x0000001108007547 */ /* 0x008fec000b800000 */
[----:B------:R-:W0:Y:S01]  /*0120*/  LDCU.64 UR4, c[0x0][0x398] ;  /* 0x00007300ff0477ac */ /* 0x000e220008000a00 */
[----:B------:R-:W-:Y:S01]  /*0130*/  IMAD.SHL.U32 R2, R24, 0x10, RZ ;  /* 0x0000001018027824 */ /* 0x000fe200078e00ff */
[----:B------:R-:W-:Y:S01]  /*0140*/  CS2R R10, SRZ ;  /* 0x00000000000a7805 */ /* 0x000fe2000001ff00 */
[----:B------:R-:W-:Y:S01]  /*0150*/  IMAD.SHL.U32 R0, R25, 0x10, RZ ;  /* 0x0000001019007824 */ /* 0x000fe200078e00ff */
[----:B------:R-:W-:Y:S01]  /*0160*/  UISETP.GE.U32.AND UP0, UPT, UR8, 0x31, UPT ;  /* 0x000000310800788c */ /* 0x000fe2000bf06070 */
[----:B------:R-:W-:Y:S01]  /*0170*/  IMAD.MOV.U32 R19, RZ, RZ, RZ ;  /* 0x000000ffff137224 */ /* 0x000fe200078e00ff */
[----:B------:R-:W-:Y:S02]  /*0180*/  CS2R R8, SRZ ;  /* 0x0000000000087805 */ /* 0x000fe4000001ff00 */
[----:B------:R-:W-:Y:S02]  /*0190*/  CS2R R6, SRZ ;  /* 0x0000000000067805 */ /* 0x000fe4000001ff00 */
[----:B------:R-:W-:Y:S01]  /*01a0*/  CS2R R4, SRZ ;  /* 0x0000000000047805 */ /* 0x000fe2000001ff00 */
[----:B------:R-:W1:Y:S01]  /*01b0*/  LDCU.64 UR10, c[0x0][0x380] ;  /* 0x00007000ff0a77ac */ /* 0x000e620008000a00 */
[----:B0-----:R-:W-:Y:S01]  /*01c0*/  IMAD.U32 R13, RZ, RZ, UR4 ;  /* 0x00000004ff0d7e24 */ /* 0x001fe2000f8e00ff */
[----:B------:R-:W-:Y:S01]  /*01d0*/  ISETP.GE.AND P0, PT, R2, UR5, PT ;  /* 0x0000000502007c0c */ /* 0x000fe2000bf06270 */
[----:B------:R-:W-:-:S03]  /*01e0*/  UIADD3 UR4, UPT, UPT, UR8, -0x1, URZ ;  /* 0xffffffff08047890 */ /* 0x000fc6000fffe0ff */
[----:B------:R-:W-:Y:S01]  /*01f0*/  ISETP.LT.AND P0, PT, R0, R13, !P0 ;  /* 0x0000000d0000720c */ /* 0x000fe20004701270 */
[----:B------:R-:W-:Y:S01]  /*0200*/  IMAD R0, R2, UR8, RZ ;  /* 0x0000000802007c24 */ /* 0x000fe2000f8e02ff */
[----:B------:R-:W-:Y:S01]  /*0210*/  ULEA.HI UR4, UR4, 0x1, URZ, 0x1c ;  /* 0x0000000104047891 */ /* 0x000fe2000f8fe0ff */
[----:B------:R-:W-:Y:S11]  /*0220*/  BRA.U !UP0, `(.L_x_15) ;  /* 0x0000000908cc7547 */ /* 0x000ff6000b800000 */
[----:B------:R-:W-:Y:S01]  /*0230*/  ULOP3.LUT UR4, UR4, 0x1ffffffc, URZ, 0xc0, !UPT ;  /* 0x1ffffffc04047892 */ /* 0x000fe2000f8ec0ff */
[----:B------:R-:W-:Y:S01]  /*0240*/  BSSY.RECONVERGENT B0, `(.L_x_15) ;  /* 0x00000b1000007945 */ /* 0x000fe20003800200 */
[C---:B------:R-:W-:Y:S01]  /*0250*/  IMAD R18, R13.reuse, 0x30, RZ ;  /* 0x000000300d127824 */ /* 0x040fe200078e02ff */
[----:B------:R-:W0:Y:S01]  /*0260*/  LDCU UR12, c[0x0][0x398] ;  /* 0x00007300ff0c77ac */ /* 0x000e220008000800 */
[C---:B------:R-:W-:Y:S02]  /*0270*/  IMAD.SHL.U32 R2, R13.reuse, 0x20, RZ ;  /* 0x000000200d027824 */ /* 0x040fe400078e00ff */
[----:B------:R-:W-:Y:S01]  /*0280*/  IMAD.SHL.U32 R3, R13, 0x10, RZ ;  /* 0x000000100d037824 */ /* 0x000fe200078e00ff */
[----:B------:R-:W-:Y:S01]  /*0290*/  UIADD3 UR4, UPT, UPT, -UR4, URZ, URZ ;  /* 0x000000ff04047290 */ /* 0x000fe2000fffe1ff */
[----:B------:R-:W-:Y:S01]  /*02a0*/  IMAD.MOV.U32 R16, RZ, RZ, RZ ;  /* 0x000000ffff107224 */ /* 0x000fe200078e00ff */
[----:B------:R-:W2:Y:S01]  /*02b0*/  LDCU.64 UR8, c[0x0][0x380] ;  /* 0x00007000ff0877ac */ /* 0x000ea20008000a00 */
[----:B------:R-:W-:-:S02]  /*02c0*/  IMAD.MOV.U32 R19, RZ, RZ, RZ ;  /* 0x000000ffff137224 */ /* 0x000fc400078e00ff */
[----:B------:R-:W-:Y:S02]  /*02d0*/  IMAD.MOV.U32 R11, RZ, RZ, RZ ;  /* 0x000000ffff0b7224 */ /* 0x000fe400078e00ff */
[----:B------:R-:W-:-:S07]  /*02e0*/  IMAD.U32 R17, RZ, RZ, UR4 ;  /* 0x00000004ff117e24 */ /* 0x000fce000f8e00ff */
.L_x_20:
[----:B------:R-:W-:Y:S05]  /*02f0*/  @!P0 BRA `(.L_x_16) ;  /* 0x00000000009c8947 */ /* 0x000fea0003800000 */
[----:B------:R-:W3:Y:S01]  /*0300*/  S2R R14, SR_LANEID ;  /* 0x00000000000e7919 */ /* 0x000ee20000000000 */
[----:B------:R-:W4:Y:S01]  /*0310*/  LDC R29, c[0x0][0x398] ;  /* 0x0000e600ff1d7b82 */ /* 0x000f220000000800 */
[----:B------:R-:W-:Y:S02]  /*0320*/  IMAD.SHL.U32 R13, R25, 0x10, RZ ;  /* 0x00000010190d7824 */ /* 0x000fe400078e00ff */
[----:B------:R-:W-:-:S03]  /*0330*/  IMAD.MOV.U32 R15, RZ, RZ, RZ ;  /* 0x000000ffff0f7224 */ /* 0x000fc600078e00ff */
[----:B------:R-:W-:Y:S02]  /*0340*/  IADD3 R20, P1, PT, R13, R16, RZ ;  /* 0x000000100d147210 */ /* 0x000fe40007f3e0ff */
[----:B------:R-:W5:Y:S02]  /*0350*/  LDC R21, c[0x0][0x3a0] ;  /* 0x0000e800ff157b82 */ /* 0x000f640000000800 */
[----:B------:R-:W-:Y:S02]  /*0360*/  LEA.HI.X.SX32 R13, R16, RZ, 0x1, P1 ;  /* 0x000000ff100d7211 */ /* 0x000fe400008f0eff */
[----:B--2---:R-:W-:-:S04]  /*0370*/  LEA R23, P1, R20, UR8, 0x1 ;  /* 0x0000000814177c11 */ /* 0x004fc8000f8208ff */
[----:B------:R-:W-:Y:S02]  /*0380*/  LEA.HI.X R20, R20, UR9, R13, 0x1, P1 ;  /* 0x0000000914147c11 */ /* 0x000fe400088f0c0d */
[----:B----4-:R-:W-:Y:S02]  /*0390*/  SHF.R.U32.HI R12, RZ, 0x1, R29 ;  /* 0x00000001ff0c7819 */ /* 0x010fe4000001161d */
[----:B---3--:R-:W-:Y:S02]  /*03a0*/  SHF.R.U32.HI R27, RZ, 0x2, R14 ;  /* 0x00000002ff1b7819 */ /* 0x008fe4000001160e */
[----:B------:R-:W-:-:S05]  /*03b0*/  LOP3.LUT R14, R14, 0x3, RZ, 0xc0, !PT ;  /* 0x000000030e0e7812 */ /* 0x000fca00078ec0ff */
[----:B------:R-:W-:-:S03]  /*03c0*/  IMAD.WIDE.U32 R12, R27, R12, R14 ;  /* 0x0000000c1b0c7225 */ /* 0x000fc600078e000e */
[----:B------:R-:W-:-:S04]  /*03d0*/  LEA R22, P1, R12, R23, 0x2 ;  /* 0x000000170c167211 */ /* 0x000fc800078210ff */
[----:B------:R-:W-:Y:S02]  /*03e0*/  LEA.HI.X R23, R12, R20, R13, 0x2, P1 ;  /* 0x000000140c177211 */ /* 0x000fe400008f140d */
[----:B-----5:R-:W-:Y:S01]  /*03f0*/  SHF.R.U32.HI R12, RZ, 0x1, R21 ;  /* 0x00000001ff0c7819 */ /* 0x020fe20000011615 */
[----:B------:R-:W-:-:S04]  /*0400*/  IMAD.WIDE.U32 R28, R29, 0x10, R22 ;  /* 0x000000101d1c7825 */ /* 0x000fc800078e0016 */
[----:B------:R-:W-:Y:S02]  /*0410*/  IMAD.WIDE.U32 R12, R27, R12, R14 ;  /* 0x0000000c1b0c7225 */ /* 0x000fe400078e000e */
[----:B------:R-:W2:Y:S02]  /*0420*/  LDC.64 R14, c[0x0][0x388] ;  /* 0x0000e200ff0e7b82 */ /* 0x000ea40000000a00 */
[----:B--2---:R-:W-:-:S03]  /*0430*/  IMAD.WIDE.U32 R14, R0, 0x2, R14 ;  /* 0x00000002000e7825 */ /* 0x004fc600078e000e */
[----:B------:R-:W-:-:S03]  /*0440*/  LEA R26, P1, R12, R14, 0x2 ;  /* 0x0000000e0c1a7211 */ /* 0x000fc600078210ff */
[----:B------:R-:W2:Y:S01]  /*0450*/  LDG.E R14, desc[UR6][R22.64+0x10] ;  /* 0x00001006160e7981 */ /* 0x000ea2000c1e1900 */
[----:B------:R-:W-:-:S03]  /*0460*/  LEA.HI.X R27, R12, R15, R13, 0x2, P1 ;  /* 0x0000000f0c1b7211 */ /* 0x000fc600008f140d */
[----:B------:R-:W2:Y:S04]  /*0470*/  LDG.E R13, desc[UR6][R28.64] ;  /* 0x000000061c0d7981 */ /* 0x000ea8000c1e1900 */
[----:B------:R3:W2:Y:S04]  /*0480*/  LDG.E R15, desc[UR6][R28.64+0x10] ;  /* 0x000010061c0f7981 */ /* 0x0006a8000c1e1900 */
[----:B------:R4:W2:Y:S04]  /*0490*/  LDG.E R12, desc[UR6][R22.64] ;  /* 0x00000006160c7981 */ /* 0x0008a8000c1e1900 */
[----:B------:R-:W5:Y:S01]  /*04a0*/  LDG.E R20, desc[UR6][R26.64] ;  /* 0x000000061a147981 */ /* 0x000f62000c1e1900 */
[----:B---3--:R-:W-:-:S05]  /*04b0*/  IMAD.WIDE.U32 R28, R21, 0x10, R26 ;  /* 0x00000010151c7825 */ /* 0x008fca00078e001a */
[----:B------:R-:W3:Y:S04]  /*04c0*/  LDG.E R21, desc[UR6][R28.64] ;  /* 0x000000061c157981 */ /* 0x000ee8000c1e1900 */
[----:B------:R-:W4:Y:S04]  /*04d0*/  LDG.E R26, desc[UR6][R26.64+0x10] ;  /* 0x000010061a1a7981 */ /* 0x000f28000c1e1900 */
[----:B------:R-:W2:Y:S01]  /*04e0*/  LDG.E R23, desc[UR6][R28.64+0x10] ;  /* 0x000010061c177981 */ /* 0x000ea2000c1e1900 */
[----:B------:R-:W-:Y:S05]  /*04f0*/  WARPSYNC.ALL ;  /* 0x0000000000007948 */ /* 0x000fea0003800000 */
[----:B-----5:R-:W-:Y:S04]  /*0500*/  MOVM.16.MT88 R20, R20 ;  /* 0x000000001414723a */ /* 0x020fe80000000000 */
[----:B---3--:R-:W3:Y:S04]  /*0510*/  MOVM.16.MT88 R21, R21 ;  /* 0x000000001515723a */ /* 0x008ee80000000000 */
[----:B----4-:R-:W-:Y:S04]  /*0520*/  MOVM.16.MT88 R22, R26 ;  /* 0x000000001a16723a */ /* 0x010fe80000000000 */
[----:B--2---:R-:W2:Y:S01]  /*0530*/  MOVM.16.MT88 R23, R23 ;  /* 0x000000001717723a */ /* 0x004ea20000000000 */
[C---:B---3--:R-:W-:Y:S08]  /*0540*/  HMMA.16816.F32 R4, R12.reuse, R20, R4 ;  /* 0x000000140c04723c */ /* 0x048ff00000001804 */
[----:B--2---:R-:W-:-:S15]  /*0550*/  HMMA.16816.F32 R8, R12, R22, R8 ;  /* 0x000000160c08723c */ /* 0x004fde0000001808 */
[----:B------:R-:W-:-:S05]  /*0560*/  NOP ;  /* 0x0000000000007918 */ /* 0x000fca0000000000 */
.L_x_16:
[----:B------:R-:W3:Y:S02]  /*0570*/  LDC.64 R22, c[0x0][0x388] ;  /* 0x0000e200ff167b82 */ /* 0x000ee40000000a00 */
[----:B---3--:R-:W-:Y:S01]  /*0580*/  IMAD.WIDE.U32 R22, R0, 0x2, R22 ;  /* 0x0000000200167825 */ /* 0x008fe200078e0016 */
[----:B------:R-:W-:Y:S06]  /*0590*/  @!P0 BRA `(.L_x_17) ;  /* 0x0000000000948947 */ /* 0x000fec0003800000 */
[----:B------:R-:W3:Y:S01]  /*05a0*/  S2R R20, SR_LANEID ;  /* 0x0000000000147919 */ /* 0x000ee20000000000 */
[----:B------:R-:W4:Y:S01]  /*05b0*/  LDC R29, c[0x0][0x398] ;  /* 0x0000e600ff1d7b82 */ /* 0x000f220000000800 */
[----:B------:R-:W-:Y:S01]  /*05c0*/  SHF.L.U32 R12, R25, 0x4, RZ ;  /* 0x00000004190c7819 */ /* 0x000fe200000006ff */
[----:B------:R-:W-:-:S03]  /*05d0*/  IMAD.MOV.U32 R21, RZ, RZ, RZ ;  /* 0x000000ffff157224 */ /* 0x000fc600078e00ff */
[----:B------:R-:W-:-:S04]  /*05e0*/  IADD3 R27, P1, PT, R12, R3, RZ ;  /* 0x000000030c1b7210 */ /* 0x000fc80007f3e0ff */
        /* <DEDUP_REMOVED lines=9> */
[----:B------:R-:W2:Y:S01]  /*0680*/  LDC R27, c[0x0][0x3a0] ;  /* 0x0000e800ff1b7b82 */ /* 0x000ea20000000800 */
[----:B------:R-:W-:Y:S02]  /*0690*/  IMAD.WIDE.U32 R28, R29, 0x10, R14 ;  /* 0x000000101d1c7825 */ /* 0x000fe400078e000e */
[----:B------:R-:W3:Y:S04]  /*06a0*/  LDG.E R12, desc[UR6][R14.64] ;  /* 0x000000060e0c7981 */ /* 0x000ee8000c1e1900 */
[----:B------:R-:W3:Y:S01]  /*06b0*/  LDG.E R14, desc[UR6][R14.64+0x10] ;  /* 0x000010060e0e7981 */ /* 0x000ee2000c1e1900 */
[----:B--2---:R-:W-:-:S03]  /*06c0*/  SHF.R.U32.HI R13, RZ, 0x1, R27 ;  /* 0x00000001ff0d7819 */ /* 0x004fc6000001161b */
[----:B------:R-:W3:Y:S02]  /*06d0*/  LDG.E R15, desc[UR6][R28.64+0x10] ;  /* 0x000010061c0f7981 */ /* 0x000ee4000c1e1900 */
[----:B------:R-:W-:Y:S02]  /*06e0*/  IMAD.WIDE.U32 R20, R26, R13, R20 ;  /* 0x0000000d1a147225 */ /* 0x000fe400078e0014 */
[----:B------:R2:W3:Y:S02]  /*06f0*/  LDG.E R13, desc[UR6][R28.64] ;  /* 0x000000061c0d7981 */ /* 0x0004e4000c1e1900 */
[----:B--2---:R-:W-:-:S04]  /*0700*/  LEA R28, P1, R20, R22, 0x2 ;  /* 0x00000016141c7211 */ /* 0x004fc800078210ff */
[----:B------:R-:W-:-:S03]  /*0710*/  LEA.HI.X R29, R20, R23, R21, 0x2, P1 ;  /* 0x00000017141d7211 */ /* 0x000fc600008f1415 */
[----:B------:R-:W-:Y:S02]  /*0720*/  IMAD.WIDE.U32 R26, R27, 0x10, R28 ;  /* 0x000000101b1a7825 */ /* 0x000fe400078e001c */
[----:B------:R-:W2:Y:S04]  /*0730*/  LDG.E R20, desc[UR6][R28.64+0x20] ;  /* 0x000020061c147981 */ /* 0x000ea8000c1e1900 */
[----:B------:R-:W4:Y:S04]  /*0740*/  LDG.E R28, desc[UR6][R28.64+0x30] ;  /* 0x000030061c1c7981 */ /* 0x000f28000c1e1900 */
[----:B------:R-:W5:Y:S04]  /*0750*/  LDG.E R29, desc[UR6][R26.64+0x20] ;  /* 0x000020061a1d7981 */ /* 0x000f68000c1e1900 */
[----:B------:R-:W4:Y:S01]  /*0760*/  LDG.E R26, desc[UR6][R26.64+0x30] ;  /* 0x000030061a1a7981 */ /* 0x000f22000c1e1900 */
[----:B------:R-:W-:Y:S05]  /*0770*/  WARPSYNC.ALL ;  /* 0x0000000000007948 */ /* 0x000fea0003800000 */
[----:B--2---:R-:W-:Y:S04]  /*0780*/  MOVM.16.MT88 R20, R20 ;  /* 0x000000001414723a */ /* 0x004fe80000000000 */
[----:B-----5:R-:W3:Y:S02]  /*0790*/  MOVM.16.MT88 R21, R29 ;  /* 0x000000001d15723a */ /* 0x020ee40000000000 */
[C---:B---3--:R-:W-:Y:S02]  /*07a0*/  HMMA.16816.F32 R4, R12.reuse, R20, R4 ;  /* 0x000000140c04723c */ /* 0x048fe40000001804 */
[----:B----4-:R-:W-:Y:S04]  /*07b0*/  MOVM.16.MT88 R20, R28 ;  /* 0x000000001c14723a */ /* 0x010fe80000000000 */
[----:B------:R-:W2:Y:S02]  /*07c0*/  MOVM.16.MT88 R21, R26 ;  /* 0x000000001a15723a */ /* 0x000ea40000000000 */
[----:B--2---:R-:W-:-:S15]  /*07d0*/  HMMA.16816.F32 R8, R12, R20, R8 ;  /* 0x000000140c08723c */ /* 0x004fde0000001808 */
[----:B------:R-:W-:-:S05]  /*07e0*/  NOP ;  /* 0x0000000000007918 */ /* 0x000fca0000000000 */
.L_x_17:
[----:B------:R-:W-:Y:S05]  /*07f0*/  @!P0 BRA `(.L_x_18) ;  /* 0x0000000000948947 */ /* 0x000fea0003800000 */
[----:B------:R-:W3:Y:S01]  /*0800*/  S2R R20, SR_LANEID ;  /* 0x0000000000147919 */ /* 0x000ee20000000000 */
[----:B------:R-:W4:Y:S01]  /*0810*/  LDC R29, c[0x0][0x398] ;  /* 0x0000e600ff1d7b82 */ /* 0x000f220000000800 */
[----:B------:R-:W-:Y:S02]  /*0820*/  IMAD.SHL.U32 R27, R25, 0x10, RZ ;  /* 0x00000010191b7824 */ /* 0x000fe400078e00ff */
        /* <DEDUP_REMOVED lines=34> */
.L_x_18:
[----:B------:R-:W-:Y:S05]  /*0a50*/  @!P0 BRA `(.L_x_19) ;  /* 0x0000000000948947 */ /* 0x000fea0003800000 */
[----:B------:R-:W3:Y:S01]  /*0a60*/  S2R R20, SR_LANEID ;  /* 0x0000000000147919 */ /* 0x000ee20000000000 */
[----:B------:R-:W4:Y:S01]  /*0a70*/  LDC R29, c[0x0][0x398] ;  /* 0x0000e600ff1d7b82 */ /* 0x000f220000000800 */
[----:B------:R-:W-:-:S07]  /*0a80*/  IMAD.MOV.U32 R21, RZ, RZ, RZ ;  /* 0x000000ffff157224 */ /* 0x000fce00078e00ff */
[----:B------:R-:W5:Y:S01]  /*0a90*/  LDC R13, c[0x0][0x3a0] ;  /* 0x0000e800ff0d7b82 */ /* 0x000f620000000800 */
[----:B----4-:R-:W-:Y:S02]  /*0aa0*/  SHF.R.U32.HI R14, RZ, 0x1, R29 ;  /* 0x00000001ff0e7819 */ /* 0x010fe4000001161d */
[----:B---3--:R-:W-:Y:S02]  /*0ab0*/  SHF.R.U32.HI R27, RZ, 0x2, R20 ;  /* 0x00000002ff1b7819 */ /* 0x008fe40000011614 */
[----:B------:R-:W-:Y:S02]  /*0ac0*/  LOP3.LUT R20, R20, 0x3, RZ, 0xc0, !PT ;  /* 0x0000000314147812 */ /* 0x000fe400078ec0ff */
[----:B-----5:R-:W-:-:S03]  /*0ad0*/  SHF.R.U32.HI R12, RZ, 0x1, R13 ;  /* 0x00000001ff0c7819 */ /* 0x020fc6000001160d */
[----:B------:R-:W-:-:S04]  /*0ae0*/  IMAD.WIDE.U32 R14, R27, R14, R20 ;  /* 0x0000000e1b0e7225 */ /* 0x000fc800078e0014 */
[----:B------:R-:W-:-:S03]  /*0af0*/  IMAD.WIDE.U32 R20, R27, R12, R20 ;  /* 0x0000000c1b147225 */ /* 0x000fc600078e0014 */
[----:B------:R-:W-:-:S04]  /*0b00*/  LEA R22, P1, R20, R22, 0x2 ;  /* 0x0000001614167211 */ /* 0x000fc800078210ff */
[----:B------:R-:W-:Y:S01]  /*0b10*/  LEA.HI.X R23, R20, R23, R21, 0x2, P1 ;  /* 0x0000001714177211 */ /* 0x000fe200008f1415 */
[----:B------:R-:W-:-:S04]  /*0b20*/  IMAD.SHL.U32 R21, R25, 0x10, RZ ;  /* 0x0000001019157824 */ /* 0x000fc800078e00ff */
[----:B------:R-:W3:Y:S01]  /*0b30*/  LDG.E R20, desc[UR6][R22.64+0x60] ;  /* 0x0000600616147981 */ /* 0x000ee2000c1e1900 */
[----:B------:R-:W-:-:S04]  /*0b40*/  IADD3 R21, P1, PT, R21, R18, RZ ;  /* 0x0000001215157210 */ /* 0x000fc80007f3e0ff */
[----:B------:R-:W-:Y:S02]  /*0b50*/  LEA.HI.X.SX32 R12, R18, RZ, 0x1, P1 ;  /* 0x000000ff120c7211 */ /* 0x000fe400008f0eff */
[----:B--2---:R-:W-:-:S04]  /*0b60*/  LEA R27, P1, R21, UR8, 0x1 ;  /* 0x00000008151b7c11 */ /* 0x004fc8000f8208ff */
[----:B------:R-:W-:Y:S02]  /*0b70*/  LEA.HI.X R21, R21, UR9, R12, 0x1, P1 ;  /* 0x0000000915157c11 */ /* 0x000fe400088f0c0c */
[----:B------:R-:W-:-:S04]  /*0b80*/  LEA R26, P1, R14, R27, 0x2 ;  /* 0x0000001b0e1a7211 */ /* 0x000fc800078210ff */
[----:B------:R-:W-:-:S03]  /*0b90*/  LEA.HI.X R27, R14, R21, R15, 0x2, P1 ;  /* 0x000000150e1b7211 */ /* 0x000fc600008f140f */
[----:B------:R-:W-:Y:S02]  /*0ba0*/  IMAD.WIDE.U32 R28, R29, 0x10, R26 ;  /* 0x000000101d1c7825 */ /* 0x000fe400078e001a */
[----:B------:R-:W2:Y:S04]  /*0bb0*/  LDG.E R12, desc[UR6][R26.64] ;  /* 0x000000061a0c7981 */ /* 0x000ea8000c1e1900 */
[----:B------:R4:W2:Y:S04]  /*0bc0*/  LDG.E R14, desc[UR6][R26.64+0x10] ;  /* 0x000010061a0e7981 */ /* 0x0008a8000c1e1900 */
[----:B------:R-:W2:Y:S01]  /*0bd0*/  LDG.E R15, desc[UR6][R28.64+0x10] ;  /* 0x000010061c0f7981 */ /* 0x000ea2000c1e1900 */
[----:B----4-:R-:W-:-:S03]  /*0be0*/  IMAD.WIDE.U32 R26, R13, 0x10, R22 ;  /* 0x000000100d1a7825 */ /* 0x010fc600078e0016 */
[----:B------:R-:W4:Y:S04]  /*0bf0*/  LDG.E R22, desc[UR6][R22.64+0x70] ;  /* 0x0000700616167981 */ /* 0x000f28000c1e1900 */
[----:B------:R-:W5:Y:S04]  /*0c00*/  LDG.E R21, desc[UR6][R26.64+0x60] ;  /* 0x000060061a157981 */ /* 0x000f68000c1e1900 */
[----:B------:R-:W2:Y:S04]  /*0c10*/  LDG.E R13, desc[UR6][R28.64] ;  /* 0x000000061c0d7981 */ /* 0x000ea8000c1e1900 */
[----:B------:R-:W2:Y:S01]  /*0c20*/  LDG.E R23, desc[UR6][R26.64+0x70] ;  /* 0x000070061a177981 */ /* 0x000ea2000c1e1900 */
[----:B------:R-:W-:Y:S05]  /*0c30*/  WARPSYNC.ALL ;  /* 0x0000000000007948 */ /* 0x000fea0003800000 */
[----:B---3--:R-:W-:Y:S04]  /*0c40*/  MOVM.16.MT88 R20, R20 ;  /* 0x000000001414723a */ /* 0x008fe80000000000 */
[----:B----4-:R-:W-:Y:S04]  /*0c50*/  MOVM.16.MT88 R22, R22 ;  /* 0x000000001616723a */ /* 0x010fe80000000000 */
[----:B-----5:R-:W3:Y:S04]  /*0c60*/  MOVM.16.MT88 R21, R21 ;  /* 0x000000001515723a */ /* 0x020ee80000000000 */
[----:B--2---:R-:W2:Y:S01]  /*0c70*/  MOVM.16.MT88 R23, R23 ;  /* 0x000000001717723a */ /* 0x004ea20000000000 */
[C---:B---3--:R-:W-:Y:S08]  /*0c80*/  HMMA.16816.F32 R4, R12.reuse, R20, R4 ;  /* 0x000000140c04723c */ /* 0x048ff00000001804 */
[----:B--2---:R-:W-:-:S15]  /*0c90*/  HMMA.16816.F32 R8, R12, R22, R8 ;  /* 0x000000160c08723c */ /* 0x004fde0000001808 */
[----:B------:R-:W-:-:S05]  /*0ca0*/  NOP ;  /* 0x0000000000007918 */ /* 0x000fca0000000000 */
.L_x_19:
[----:B------:R-:W-:Y:S01]  /*0cb0*/  VIADD R17, R17, 0x4 ;  /* 0x0000000411117836 */ /* 0x000fe20000000000 */
[----:B------:R-:W-:Y:S01]  /*0cc0*/  IADD3 R0, PT, PT, R0, 0x40, RZ ;  /* 0x0000004000007810 */ /* 0x000fe20007ffe0ff */
[----:B0-----:R-:W-:Y:S02]  /*0cd0*/  IMAD.U32 R13, RZ, RZ, UR12 ;  /* 0x0000000cff0d7e24 */ /* 0x001fe4000f8e00ff */
[----:B------:R-:W-:Y:S01]  /*0ce0*/  VIADD R19, R19, 0x40 ;  /* 0x0000004013137836 */ /* 0x000fe20000000000 */
[----:B------:R-:W-:Y:S01]  /*0cf0*/  ISETP.NE.AND P1, PT, R17, RZ, PT ;  /* 0x000000ff1100720c */ /* 0x000fe20003f25270 */
[C---:B------:R-:W-:Y:S02]  /*0d00*/  IMAD R18, R13.reuse, 0x40, R18 ;  /* 0x000000400d127824 */ /* 0x040fe400078e0212 */
[C---:B------:R-:W-:Y:S02]  /*0d10*/  IMAD R2, R13.reuse, 0x40, R2 ;  /* 0x000000400d027824 */ /* 0x040fe400078e0202 */
[----:B------:R-:W-:-:S02]  /*0d20*/  IMAD R3, R13, 0x40, R3 ;  /* 0x000000400d037824 */ /* 0x000fc400078e0203 */
[----:B------:R-:W-:-:S06]  /*0d30*/  IMAD R16, R13, 0x40, R16 ;  /* 0x000000400d107824 */ /* 0x000fcc00078e0210 */
[----:B------:R-:W-:Y:S05]  /*0d40*/  @P1 BRA `(.L_x_20) ;  /* 0xfffffff400681947 */ /* 0x000fea000383ffff */
[----:B-12---:R-:W-:Y:S05]  /*0d50*/  BSYNC.RECONVERGENT B0 ;  /* 0x0000000000007941 */ /* 0x006fea0003800200 */
.L_x_15:
[----:B------:R-:W0:Y:S01]  /*0d60*/  LDCU UR5, c[0x0][0x3a0] ;  /* 0x00007400ff0577ac */ /* 0x000e220008000800 */
[----:B------:R-:W-:Y:S01]  /*0d70*/  BSSY.RECONVERGENT B0, `(.L_x_14) ;  /* 0x000003a000007945 */ /* 0x000fe20003800200 */
[----:B0-----:R-:W-:-:S04]  /*0d80*/  UIADD3 UR4, UPT, UPT, UR5, -0x1, URZ ;  /* 0xffffffff05047890 */ /* 0x001fc8000fffe0ff */
[----:B------:R-:W-:-:S04]  /*0d90*/  ULEA.HI UR4, UR4, 0x1, URZ, 0x1c ;  /* 0x0000000104047891 */ /* 0x000fc8000f8fe0ff */
[----:B------:R-:W-:-:S04]  /*0da0*/  ULOP3.LUT UR4, UR4, 0x3, URZ, 0xc0, !UPT ;  /* 0x0000000304047892 */ /* 0x000fc8000f8ec0ff */
[----:B------:R-:W-:-:S09]  /*0db0*/  UISETP.NE.AND UP0, UPT, UR4, URZ, UPT ;  /* 0x000000ff0400728c */ /* 0x000fd2000bf05270 */
[----:B------:R-:W-:Y:S05]  /*0dc0*/  BRA.U !UP0, `(.L_x_21) ;  /* 0x0000000108d07547 */ /* 0x000fea000b800000 */
[----:B------:R-:W-:Y:S01]  /*0dd0*/  IMAD.SHL.U32 R0, R24, 0x10, RZ ;  /* 0x0000001018007824 */ /* 0x000fe200078e00ff */
[----:B------:R-:W-:-:S03]  /*0de0*/  UIADD3 UR4, UPT, UPT, -UR4, URZ, URZ ;  /* 0x000000ff04047290 */ /* 0x000fc6000fffe1ff */
[----:B------:R-:W-:Y:S02]  /*0df0*/  IMAD R20, R0, UR5, RZ ;  /* 0x0000000500147c24 */ /* 0x000fe4000f8e02ff */
[----:B------:R-:W-:Y:S02]  /*0e00*/  IMAD R0, R19, R13, RZ ;  /* 0x0000000d13007224 */ /* 0x000fe400078e02ff */
[----:B------:R-:W-:Y:S02]  /*0e10*/  IMAD.U32 R21, RZ, RZ, UR4 ;  /* 0x00000004ff157e24 */ /* 0x000fe4000f8e00ff */
[----:B------:R-:W-:-:S07]  /*0e20*/  IMAD.IADD R20, R20, 0x1, R19 ;  /* 0x0000000114147824 */ /* 0x000fce00078e0213 */
.L_x_23:
[----:B------:R-:W-:Y:S05]  /*0e30*/  @!P0 BRA `(.L_x_22) ;  /* 0x00000000009c8947 */ /* 0x000fea0003800000 */
[----:B------:R-:W0:Y:S01]  /*0e40*/  S2R R12, SR_LANEID ;  /* 0x00000000000c7919 */ /* 0x000e220000000000 */
[----:B------:R-:W2:Y:S01]  /*0e50*/  LDC R27, c[0x0][0x3a0] ;  /* 0x0000e800ff1b7b82 */ /* 0x000ea20000000800 */
[----:B------:R-:W-:-:S07]  /*0e60*/  IMAD.MOV.U32 R13, RZ, RZ, RZ ;  /* 0x000000ffff0d7224 */ /* 0x000fce00078e00ff */
[----:B------:R-:W3:Y:S08]  /*0e70*/  LDC.64 R14, c[0x0][0x388] ;  /* 0x0000e200ff0e7b82 */ /* 0x000ef00000000a00 */
[----:B------:R-:W4:Y:S01]  /*0e80*/  LDC R17, c[0x0][0x398] ;  /* 0x0000e600ff117b82 */ /* 0x000f220000000800 */
[----:B--2---:R-:W-:Y:S02]  /*0e90*/  SHF.R.U32.HI R2, RZ, 0x1, R27 ;  /* 0x00000001ff027819 */ /* 0x004fe4000001161b */
[----:B0-----:R-:W-:Y:S01]  /*0ea0*/  SHF.R.U32.HI R19, RZ, 0x2, R12 ;  /* 0x00000002ff137819 */ /* 0x001fe2000001160c */
[----:B---3--:R-:W-:Y:S01]  /*0eb0*/  IMAD.WIDE.U32 R14, R20, 0x2, R14 ;  /* 0x00000002140e7825 */ /* 0x008fe200078e000e */
[----:B------:R-:W-:-:S05]  /*0ec0*/  LOP3.LUT R12, R12, 0x3, RZ, 0xc0, !PT ;  /* 0x000000030c0c7812 */ /* 0x000fca00078ec0ff */
[----:B------:R-:W-:-:S03]  /*0ed0*/  IMAD.WIDE.U32 R2, R19, R2, R12 ;  /* 0x0000000213027225 */ /* 0x000fc600078e000c */
[----:B------:R-:W-:-:S04]  /*0ee0*/  LEA R28, P1, R2, R14, 0x2 ;  /* 0x0000000e021c7211 */ /* 0x000fc800078210ff */
[----:B------:R-:W-:Y:S02]  /*0ef0*/  LEA.HI.X R29, R2, R15, R3, 0x2, P1 ;  /* 0x0000000f021d7211 */ /* 0x000fe400008f1403 */
[----:B----4-:R-:W-:Y:S02]  /*0f00*/  SHF.R.U32.HI R3, RZ, 0x1, R17 ;  /* 0x00000001ff037819 */ /* 0x010fe40000011611 */
[----:B------:R-:W-:Y:S01]  /*0f10*/  SHF.L.U32 R15, R25, 0x4, RZ ;  /* 0x00000004190f7819 */ /* 0x000fe200000006ff */
[----:B------:R-:W-:Y:S01]  /*0f20*/  IMAD.WIDE.U32 R26, R27, 0x10, R28 ;  /* 0x000000101b1a7825 */ /* 0x000fe200078e001c */
[----:B------:R-:W2:Y:S02]  /*0f30*/  LDG.E R18, desc[UR6][R28.64] ;  /* 0x000000061c127981 */ /* 0x000ea4000c1e1900 */
[----:B------:R-:W-:Y:S01]  /*0f40*/  IADD3 R2, P1, PT, R15, R0, RZ ;  /* 0x000000000f027210 */ /* 0x000fe20007f3e0ff */
[----:B------:R-:W-:Y:S01]  /*0f50*/  IMAD.WIDE.U32 R12, R19, R3, R12 ;  /* 0x00000003130c7225 */ /* 0x000fe200078e000c */
[----:B------:R-:W3:Y:S04]  /*0f60*/  LDG.E R22, desc[UR6][R28.64+0x10] ;  /* 0x000010061c167981 */ /* 0x000ee8000c1e1900 */
[----:B------:R-:W4:Y:S04]  /*0f70*/  LDG.E R19, desc[UR6][R26.64] ;  /* 0x000000061a137981 */ /* 0x000f28000c1e1900 */
[----:B------:R-:W5:Y:S01]  /*0f80*/  LDG.E R23, desc[UR6][R26.64+0x10] ;  /* 0x000010061a177981 */ /* 0x000f62000c1e1900 */
[----:B------:R-:W-:-:S02]  /*0f90*/  LEA.HI.X.SX32 R15, R0, RZ, 0x1, P1 ;  /* 0x000000ff000f7211 */ /* 0x000fc400008f0eff */
[----:B-1----:R-:W-:-:S04]  /*0fa0*/  LEA R3, P1, R2, UR10, 0x1 ;  /* 0x0000000a02037c11 */ /* 0x002fc8000f8208ff */
[----:B------:R-:W-:Y:S02]  /*0fb0*/  LEA.HI.X R15, R2, UR11, R15, 0x1, P1 ;  /* 0x0000000b020f7c11 */ /* 0x000fe400088f0c0f */
[----:B------:R-:W-:-:S04]  /*0fc0*/  LEA R2, P1, R12, R3, 0x2 ;  /* 0x000000030c027211 */ /* 0x000fc800078210ff */
[----:B------:R-:W-:-:S03]  /*0fd0*/  LEA.HI.X R3, R12, R15, R13, 0x2, P1 ;  /* 0x0000000f0c037211 */ /* 0x000fc600008f140d */
[----:B------:R-:W-:Y:S02]  /*0fe0*/  IMAD.WIDE.U32 R16, R17, 0x10, R2 ;  /* 0x0000001011107825 */ /* 0x000fe400078e0002 */
[----:B------:R-:W5:Y:S04]  /*0ff0*/  LDG.E R12, desc[UR6][R2.64] ;  /* 0x00000006020c7981 */ /* 0x000f68000c1e1900 */
[----:B------:R-:W5:Y:S04]  /*1000*/  LDG.E R14, desc[UR6][R2.64+0x10] ;  /* 0x00001006020e7981 */ /* 0x000f68000c1e1900 */
[----:B------:R-:W5:Y:S04]  /*1010*/  LDG.E R13, desc[UR6][R16.64] ;  /* 0x00000006100d7981 */ /* 0x000f68000c1e1900 */
[----:B------:R-:W5:Y:S01]  /*1020*/  LDG.E R15, desc[UR6][R16.64+0x10] ;  /* 0x00001006100f7981 */ /* 0x000f62000c1e1900 */
[----:B------:R-:W-:Y:S05]  /*1030*/  WARPSYNC.ALL ;  /* 0x0000000000007948 */ /* 0x000fea0003800000 */
[----:B--2---:R-:W-:Y:S04]  /*1040*/  MOVM.16.MT88 R18, R18 ;  /* 0x000000001212723a */ /* 0x004fe80000000000 */
[----:B---3--:R-:W-:Y:S04]  /*1050*/  MOVM.16.MT88 R22, R22 ;  /* 0x000000001616723a */ /* 0x008fe80000000000 */
[----:B----4-:R-:W0:Y:S04]  /*1060*/  MOVM.16.MT88 R19, R19 ;  /* 0x000000001313723a */ /* 0x010e280000000000 */
[----:B-----5:R-:W1:Y:S01]  /*1070*/  MOVM.16.MT88 R23, R23 ;  /* 0x000000001717723a */ /* 0x020e620000000000 */
[C---:B0-----:R-:W-:Y:S08]  /*1080*/  HMMA.16816.F32 R4, R12.reuse, R18, R4 ;  /* 0x000000120c04723c */ /* 0x041ff00000001804 */
[----:B-1----:R-:W-:-:S15]  /*1090*/  HMMA.16816.F32 R8, R12, R22, R8 ;  /* 0x000000160c08723c */ /* 0x002fde0000001808 */
[----:B------:R-:W-:-:S05]  /*10a0*/  NOP ;  /* 0x0000000000007918 */ /* 0x000fca0000000000 */
.L_x_22:
[----:B------:R-:W0:Y:S01]  /*10b0*/  LDC R3, c[0x0][0x398] ;  /* 0x0000e600ff037b82 */ /* 0x000e220000000800 */
[----:B------:R-:W-:Y:S02]  /*10c0*/  VIADD R21, R21, 0x1 ;  /* 0x0000000115157836 */ /* 0x000fe40000000000 */
[----:B------:R-:W-:-:S03]  /*10d0*/  VIADD R20, R20, 0x10 ;  /* 0x0000001014147836 */ /* 0x000fc60000000000 */
[----:B------:R-:W-:Y:S01]  /*10e0*/  ISETP.NE.AND P1, PT, R21, RZ, PT ;  /* 0x000000ff1500720c */ /* 0x000fe20003f25270 */
[----:B0-----:R-:W-:-:S12]  /*10f0*/  IMAD R0, R3, 0x10, R0 ;  /* 0x0000001003007824 */ /* 0x001fd800078e0200 */
[----:B------:R-:W-:Y:S05]  /*1100*/  @P1 BRA `(.L_x_23) ;  /* 0xfffffffc00481947 */ /* 0x000fea000383ffff */
.L_x_21:
[----:B-1----:R-:W-:Y:S05]  /*1110*/  BSYNC.RECONVERGENT B0 ;  /* 0x0000000000007941 */ /* 0x002fea0003800200 */
.L_x_14:
[----:B------:R-:W0:Y:S01]  /*1120*/  LDC.64 R2, c[0x0][0x398] ;  /* 0x0000e600ff027b82 */ /* 0x000e220000000a00 */
[----:B------:R-:W-:Y:S02]  /*1130*/  IMAD.SHL.U32 R24, R24, 0x10, RZ ;  /* 0x0000001018187824 */ /* 0x000fe400078e00ff */
[----:B------:R-:W-:-:S03]  /*1140*/  IMAD.SHL.U32 R25, R25, 0x10, RZ ;  /* 0x0000001019197824 */ /* 0x000fc600078e00ff */
[----:B0-----:R-:W-:-:S04]  /*1150*/  ISETP.GE.AND P0, PT, R24, R3, PT ;  /* 0x000000031800720c */ /* 0x001fc80003f06270 */
[----:B------:R-:W-:-:S13]  /*1160*/  ISETP.GE.OR P0, PT, R25, R2, P0 ;  /* 0x000000021900720c */ /* 0x000fda0000706670 */
[----:B------:R-:W-:Y:S05]  /*1170*/  @P0 EXIT ;  /* 0x000000000000094d */ /* 0x000fea0003800000 */
[----:B------:R-:W0:Y:S01]  /*1180*/  S2R R3, SR_LANEID ;  /* 0x0000000000037919 */ /* 0x000e220000000000 */
[----:B------:R-:W1:Y:S01]  /*1190*/  LDCU.64 UR4, c[0x0][0x390] ;  /* 0x00007200ff0477ac */ /* 0x000e620008000a00 */
[----:B------:R-:W-:Y:S01]  /*11a0*/  IMAD R0, R24, R2, RZ ;  /* 0x0000000218007224 */ /* 0x000fe200078e02ff */
[----:B------:R-:W-:-:S04]  /*11b0*/  SHF.R.U32.HI R19, RZ, 0x1, R2 ;  /* 0x00000001ff137819 */ /* 0x000fc80000011602 */
[----:B------:R-:W-:-:S05]  /*11c0*/  IADD3 R0, P0, PT, R0, R25, RZ ;  /* 0x0000001900007210 */ /* 0x000fca0007f1e0ff */
[----:B------:R-:W-:Y:S01]  /*11d0*/  IMAD.X R17, RZ, RZ, RZ, P0 ;  /* 0x000000ffff117224 */ /* 0x000fe200000e06ff */
[----:B-1----:R-:W-:Y:S02]  /*11e0*/  LEA R15, P0, R0, UR4, 0x2 ;  /* 0x00000004000f7c11 */ /* 0x002fe4000f8010ff */
[----:B0-----:R-:W-:Y:S02]  /*11f0*/  LOP3.LUT R2, R3, 0x3, RZ, 0xc0, !PT ;  /* 0x0000000303027812 */ /* 0x001fe400078ec0ff */
[----:B------:R-:W-:Y:S01]  /*1200*/  SHF.R.U32.HI R13, RZ, 0x2, R3 ;  /* 0x00000002ff0d7819 */ /* 0x000fe20000011603 */
[----:B------:R-:W-:-:S04]  /*1210*/  IMAD.MOV.U32 R3, RZ, RZ, RZ ;  /* 0x000000ffff037224 */ /* 0x000fc800078e00ff */
[----:B------:R-:W-:Y:S01]  /*1220*/  IMAD.WIDE.U32 R12, R13, R19, R2 ;  /* 0x000000130d0c7225 */ /* 0x000fe200078e0002 */
[----:B------:R-:W-:Y:S02]  /*1230*/  LEA.HI.X R3, R0, UR5, R17, 0x2, P0 ;  /* 0x0000000500037c11 */ /* 0x000fe400080f1411 */
[----:B------:R-:W-:-:S04]  /*1240*/  LEA R2, P0, R12, R15, 0x3 ;  /* 0x0000000f0c027211 */ /* 0x000fc800078018ff */
[----:B------:R-:W-:-:S03]  /*1250*/  LEA.HI.X R3, R12, R3, R13, 0x3, P0 ;  /* 0x000000030c037211 */ /* 0x000fc600000f1c0d */
[----:B------:R-:W-:Y:S02]  /*1260*/  IMAD.WIDE.U32 R12, R19, 0x40, R2 ;  /* 0x00000040130c7825 */ /* 0x000fe400078e0002 */
[----:B------:R-:W2:Y:S04]  /*1270*/  LDG.E.64 R16, desc[UR6][R2.64+0x20] ;  /* 0x0000200602107981 */ /* 0x000ea8000c1e1b00 */
[----:B------:R-:W3:Y:S04]  /*1280*/  LDG.E.64 R18, desc[UR6][R2.64] ;  /* 0x0000000602127981 */ /* 0x000ee8000c1e1b00 */
[----:B------:R-:W4:Y:S04]  /*1290*/  LDG.E.64 R20, desc[UR6][R12.64] ;  /* 0x000000060c147981 */ /* 0x000f28000c1e1b00 */
[----:B------:R-:W5:Y:S01]  /*12a0*/  LDG.E.64 R14, desc[UR6][R12.64+0x20] ;  /* 0x000020060c0e7981 */ /* 0x000f62000c1e1b00 */
[----:B------:R-:W-:Y:S05]  /*12b0*/  WARPSYNC.ALL ;  /* 0x0000000000007948 */ /* 0x000fea0003800000 */
[----:B------:R-:W3:Y:S01]  /*12c0*/  LDCU UR4, c[0x0][0x3a8] ;  /* 0x00007500ff0477ac */ /* 0x000ee20008000800 */
[----:B------:R-:W0:Y:S01]  /*12d0*/  LDCU UR5, c[0x0][0x3a4] ;  /* 0x00007480ff0577ac */ /* 0x000e220008000800 */
[----:B---3--:R-:W-:Y:S01]  /*12e0*/  FMUL R0, R19, UR4 ;  /* 0x0000000413007c20 */ /* 0x008fe20008400000 */
[----:B------:R-:W-:Y:S01]  /*12f0*/  FMUL R23, R18, UR4 ;  /* 0x0000000412177c20 */ /* 0x000fe20008400000 */
[----:B----4-:R-:W-:-:S02]  /*1300*/  FMUL R19, R20, UR4 ;  /* 0x0000000414137c20 */ /* 0x010fc40008400000 */
[----:B0-----:R-:W-:Y:S01]  /*1310*/  FFMA R5, R5, UR5, R0 ;  /* 0x0000000505057c23 */ /* 0x001fe20008000000 */
[----:B------:R-:W-:Y:S01]  /*1320*/  FMUL R18, R21, UR4 ;  /* 0x0000000415127c20 */ /* 0x000fe20008400000 */
[----:B--2---:R-:W-:Y:S01]  /*1330*/  FMUL R0, R17, UR4 ;  /* 0x0000000411007c20 */ /* 0x004fe20008400000 */
[----:B------:R-:W-:Y:S01]  /*1340*/  FFMA R6, R6, UR5, R19 ;  /* 0x0000000506067c23 */ /* 0x000fe20008000013 */
[----:B------:R-:W-:Y:S01]  /*1350*/  FMUL R19, R16, UR4 ;  /* 0x0000000410137c20 */ /* 0x000fe20008400000 */
[----:B-----5:R-:W-:Y:S01]  /*1360*/  FMUL R17, R14, UR4 ;  /* 0x000000040e117c20 */ /* 0x020fe20008400000 */
[----:B------:R-:W-:Y:S01]  /*1370*/  FMUL R14, R15, UR4 ;  /* 0x000000040f0e7c20 */ /* 0x000fe20008400000 */
[----:B------:R-:W-:Y:S01]  /*1380*/  FFMA R4, R4, UR5, R23 ;  /* 0x0000000504047c23 */ /* 0x000fe20008000017 */
[----:B------:R-:W-:Y:S01]  /*1390*/  FFMA R7, R7, UR5, R18 ;  /* 0x0000000507077c23 */ /* 0x000fe20008000012 */
[----:B------:R-:W-:Y:S01]  /*13a0*/  FFMA R8, R8, UR5, R19 ;  /* 0x0000000508087c23 */ /* 0x000fe20008000013 */
[----:B------:R-:W-:Y:S01]  /*13b0*/  FFMA R9, R9, UR5, R0 ;  /* 0x0000000509097c23 */ /* 0x000fe20008000000 */
[----:B------:R-:W-:Y:S01]  /*13c0*/  FFMA R10, R10, UR5, R17 ;  /* 0x000000050a0a7c23 */ /* 0x000fe20008000011 */
[----:B------:R-:W-:Y:S01]  /*13d0*/  FFMA R11, R11, UR5, R14 ;  /* 0x000000050b0b7c23 */ /* 0x000fe2000800000e */
[----:B------:R-:W-:Y:S04]  /*13e0*/  STG.E.64 desc[UR6][R2.64], R4 ;  /* 0x0000000402007986 */ /* 0x000fe8000c101b06 */
[----:B------:R-:W-:Y:S04]  /*13f0*/  STG.E.64 desc[UR6][R12.64], R6 ;  /* 0x000000060c007986 */ /* 0x000fe8000c101b06 */
[----:B------:R-:W-:Y:S04]  /*1400*/  STG.E.64 desc[UR6][R2.64+0x20], R8 ;  /* 0x0000200802007986 */ /* 0x000fe8000c101b06 */
[----:B------:R-:W-:Y:S01]  /*1410*/  STG.E.64 desc[UR6][R12.64+0x20], R10 ;  /* 0x0000200a0c007986 */ /* 0x000fe2000c101b06 */
[----:B------:R-:W-:Y:S05]  /*1420*/  EXIT ;  /* 0x000000000000794d */ /* 0x000fea0003800000 */
.L_x_24:
        /* <DEDUP_REMOVED lines=13> */
.L_x_33:


//--------------------- .text._Z21convert_float_to_halfPfP6__halfii --------------------------
	.section	.text._Z21convert_float_to_halfPfP6__halfii,"ax",@progbits
	.align	128
        .global         _Z21convert_float_to_halfPfP6__halfii
        .type           _Z21convert_float_to_halfPfP6__halfii,@function
        .size           _Z21convert_float_to_halfPfP6__halfii,(.L_x_34 - _Z21convert_float_to_halfPfP6__halfii)
        .other          _Z21convert_float_to_halfPfP6__halfii,@"STO_CUDA_ENTRY STV_DEFAULT"
_Z21convert_float_to_halfPfP6__halfii:
.text._Z21convert_float_to_halfPfP6__halfii:
[----:B------:R-:W-:Y:S01]  /*0000*/  LDC R1, c[0x0][0x37c] ;  /* 0x0000df00ff017b82 */ /* 0x000fe20000000800 */
[----:B------:R-:W0:Y:S07]  /*0010*/  S2R R7, SR_TID.X ;  /* 0x0000000000077919 */ /* 0x000e2e0000002100 */
[----:B------:R-:W0:Y:S01]  /*0020*/  S2UR UR4, SR_CTAID.X ;  /* 0x00000000000479c3 */ /* 0x000e220000002500 */
[----:B------:R-:W1:Y:S01]  /*0030*/  LDCU UR7, c[0x0][0x390] ;  /* 0x00007200ff0777ac */ /* 0x000e620008000800 */
[----:B------:R-:W2:Y:S06]  /*0040*/  S2R R0, SR_TID.Y ;  /* 0x0000000000007919 */ /* 0x000eac0000002200 */
[----:B------:R-:W0:Y:S08]  /*0050*/  LDC R10, c[0x0][0x360] ;  /* 0x0000d800ff0a7b82 */ /* 0x000e300000000800 */
[----:B------:R-:W2:Y:S08]  /*0060*/  S2UR UR5, SR_CTAID.Y ;  /* 0x00000000000579c3 */ /* 0x000eb00000002600 */
[----:B------:R-:W2:Y:S01]  /*0070*/  LDC R3, c[0x0][0x364] ;  /* 0x0000d900ff037b82 */ /* 0x000ea20000000800 */
[----:B------:R-:W3:Y:S01]  /*0080*/  LDCU UR6, c[0x0][0x374] ;  /* 0x00006e80ff0677ac */ /* 0x000ee20008000800 */
[----:B0-----:R-:W-:-:S05]  /*0090*/  IMAD R7, R10, UR4, R7 ;  /* 0x000000040a077c24 */ /* 0x001fca000f8e0207 */
[----:B-1----:R-:W-:Y:S01]  /*00a0*/  ISETP.GE.AND P0, PT, R7, UR7, PT ;  /* 0x0000000707007c0c */ /* 0x002fe2000bf06270 */
[C---:B--2---:R-:W-:Y:S02]  /*00b0*/  IMAD R0, R3.reuse, UR5, R0 ;  /* 0x0000000503007c24 */ /* 0x044fe4000f8e0200 */
[----:B---3--:R-:W-:-:S10]  /*00c0*/  IMAD R3, R3, UR6, RZ ;  /* 0x0000000603037c24 */ /* 0x008fd4000f8e02ff */
[----:B------:R-:W-:Y:S05]  /*00d0*/  @P0 EXIT ;  /* 0x000000000000094d */ /* 0x000fea0003800000 */
[----:B------:R-:W0:Y:S01]  /*00e0*/  I2F.U32.RP R8, R3 ;  /* 0x0000000300087306 */ /* 0x000e220000209000 */
[----:B------:R-:W1:Y:S01]  /*00f0*/  LDCU UR4, c[0x0][0x394] ;  /* 0x00007280ff0477ac */ /* 0x000e620008000800 */
[--C-:B------:R-:W-:Y:S02]  /*0100*/  IMAD.IADD R2, R0, 0x1, R3.reuse ;  /* 0x0000000100027824 */ /* 0x100fe400078e0203 */
[----:B------:R-:W-:Y:S02]  /*0110*/  HFMA2 R4, -RZ, RZ, 0, 0 ;  /* 0x00000000ff047431 */ /* 0x000fe400000001ff */
[----:B------:R-:W-:Y:S01]  /*0120*/  IMAD.MOV R11, RZ, RZ, -R3 ;  /* 0x000000ffff0b7224 */ /* 0x000fe200078e0a03 */
[----:B------:R-:W-:Y:S01]  /*0130*/  ISETP.NE.U32.AND P2, PT, R3, RZ, PT ;  /* 0x000000ff0300720c */ /* 0x000fe20003f45070 */
[----:B------:R-:W2:Y:S01]  /*0140*/  LDCU.64 UR6, c[0x0][0x358] ;  /* 0x00006b00ff0677ac */ /* 0x000ea20008000a00 */
[----:B0-----:R-:W0:Y:S01]  /*0150*/  MUFU.RCP R8, R8 ;  /* 0x0000000800087308 */ /* 0x001e220000001000 */
[----:B-1----:R-:W-:-:S02]  /*0160*/  ISETP.GE.AND P0, PT, R2, UR4, PT ;  /* 0x0000000402007c0c */ /* 0x002fc4000bf06270 */
[----:B------:R-:W-:Y:S01]  /*0170*/  VIMNMX R9, PT, PT, R2, UR4, !PT ;  /* 0x0000000402097c48 */ /* 0x000fe2000ffe0100 */
[----:B------:R-:W1:Y:S01]  /*0180*/  LDCU UR4, c[0x0][0x370] ;  /* 0x00006e00ff0477ac */ /* 0x000e620008000800 */
[----:B------:R-:W-:Y:S01]  /*0190*/  SEL R6, RZ, 0x1, P0 ;  /* 0x00000001ff067807 */ /* 0x000fe20000000000 */
[----:B0-----:R-:W-:-:S06]  /*01a0*/  VIADD R5, R8, 0xffffffe ;  /* 0x0ffffffe08057836 */ /* 0x001fcc0000000000 */
[----:B------:R-:W0:Y:S02]  /*01b0*/  F2I.FTZ.U32.TRUNC.NTZ R5, R5 ;  /* 0x0000000500057305 */ /* 0x000e24000021f000 */
[----:B0-----:R-:W-:-:S04]  /*01c0*/  IMAD R11, R11, R5, RZ ;  /* 0x000000050b0b7224 */ /* 0x001fc800078e02ff */
[----:B------:R-:W-:Y:S01]  /*01d0*/  IMAD.HI.U32 R11, R5, R11, R4 ;  /* 0x0000000b050b7227 */ /* 0x000fe200078e0004 */
[----:B------:R-:W-:-:S05]  /*01e0*/  IADD3 R4, PT, PT, R9, -R2, -R6 ;  /* 0x8000000209047210 */ /* 0x000fca0007ffe806 */
[----:B------:R-:W-:-:S04]  /*01f0*/  IMAD.HI.U32 R5, R11, R4, RZ ;  /* 0x000000040b057227 */ /* 0x000fc800078e00ff */
[----:B------:R-:W-:-:S04]  /*0200*/  IMAD.MOV R8, RZ, RZ, -R5 ;  /* 0x000000ffff087224 */ /* 0x000fc800078e0a05 */
[----:B------:R-:W-:-:S05]  /*0210*/  IMAD R4, R3, R8, R4 ;  /* 0x0000000803047224 */ /* 0x000fca00078e0204 */
[----:B------:R-:W-:-:S13]  /*0220*/  ISETP.GE.U32.AND P0, PT, R4, R3, PT ;  /* 0x000000030400720c */ /* 0x000fda0003f06070 */
[----:B------:R-:W-:Y:S01]  /*0230*/  @P0 IMAD.IADD R4, R4, 0x1, -R3 ;  /* 0x0000000104040824 */ /* 0x000fe200078e0a03 */
[----:B------:R-:W-:-:S04]  /*0240*/  @P0 IADD3 R5, PT, PT, R5, 0x1, RZ ;  /* 0x0000000105050810 */ /* 0x000fc80007ffe0ff */
[----:B------:R-:W-:Y:S01]  /*0250*/  ISETP.GE.U32.AND P1, PT, R4, R3, PT ;  /* 0x000000030400720c */ /* 0x000fe20003f26070 */
[----:B------:R-:W-:-:S04]  /*0260*/  IMAD.IADD R4, R3, 0x1, R2 ;  /* 0x0000000103047824 */ /* 0x000fc800078e0202 */
[----:B------:R-:W-:-:S08]  /*0270*/  IMAD.IADD R8, R3, 0x1, R4 ;  /* 0x0000000103087824 */ /* 0x000fd000078e0204 */
[----:B------:R-:W-:Y:S01]  /*0280*/  @P1 VIADD R5, R5, 0x1 ;  /* 0x0000000105051836 */ /* 0x000fe20000000000 */
[----:B------:R-:W-:-:S04]  /*0290*/  @!P2 LOP3.LUT R5, RZ, R3, RZ, 0x33, !PT ;  /* 0x00000003ff05a212 */ /* 0x000fc800078e33ff */
[----:B------:R-:W-:Y:S01]  /*02a0*/  IADD3 R5, PT, PT, R6, R5, RZ ;  /* 0x0000000506057210 */ /* 0x000fe20007ffe0ff */
[----:B-1----:R-:W-:-:S03]  /*02b0*/  IMAD R6, R10, UR4, RZ ;  /* 0x000000040a067c24 */ /* 0x002fc6000f8e02ff */
[----:B--2---:R-:W-:-:S07]  /*02c0*/  LOP3.LUT R9, R5, 0x3, RZ, 0xc0, !PT ;  /* 0x0000000305097812 */ /* 0x004fce00078ec0ff */
.L_x_30:
[----:B0-----:R-:W0:Y:S01]  /*02d0*/  LDC R10, c[0x0][0x394] ;  /* 0x0000e500ff0a7b82 */ /* 0x001e220000000800 */
[----:B------:R-:W-:Y:S01]  /*02e0*/  BSSY.RECONVERGENT B0, `(.L_x_25) ;  /* 0x000004b000007945 */ /* 0x000fe20003800200 */
[----:B0-----:R-:W-:-:S13]  /*02f0*/  ISETP.GE.AND P0, PT, R0, R10, PT ;  /* 0x0000000a0000720c */ /* 0x001fda0003f06270 */
[----:B-12-4-:R-:W-:Y:S05]  /*0300*/  @P0 BRA `(.L_x_26) ;  /* 0x0000000400200947 */ /* 0x016fea0003800000 */
[----:B------:R-:W-:Y:S01]  /*0310*/  ISETP.NE.AND P0, PT, R9, 0x3, PT ;  /* 0x000000030900780c */ /* 0x000fe20003f05270 */
[----:B------:R-:W-:Y:S01]  /*0320*/  BSSY.RECONVERGENT B1, `(.L_x_27) ;  /* 0x0000022000017945 */ /* 0x000fe20003800200 */
[----:B------:R-:W-:-:S11]  /*0330*/  IMAD.MOV.U32 R26, RZ, RZ, R0 ;  /* 0x000000ffff1a7224 */ /* 0x000fd600078e0000 */
[----:B------:R-:W-:Y:S05]  /*0340*/  @!P0 BRA `(.L_x_28) ;  /* 0x00000000007c8947 */ /* 0x000fea0003800000 */
[----:B------:R-:W0:Y:S01]  /*0350*/  LDC.64 R12, c[0x0][0x380] ;  /* 0x0000e000ff0c7b82 */ /* 0x000e220000000a00 */
[----:B------:R-:W-:-:S07]  /*0360*/  IMAD R11, R7, R10, R0 ;  /* 0x0000000a070b7224 */ /* 0x000fce00078e0200 */
[----:B------:R-:W1:Y:S01]  /*0370*/  LDC.64 R14, c[0x0][0x388] ;  /* 0x0000e200ff0e7b82 */ /* 0x000e620000000a00 */
[----:B0-----:R-:W-:-:S05]  /*0380*/  IMAD.WIDE R12, R11, 0x4, R12 ;  /* 0x000000040b0c7825 */ /* 0x001fca00078e020c */
[----:B------:R-:W2:Y:S01]  /*0390*/  LDG.E R16, desc[UR6][R12.64] ;  /* 0x000000060c107981 */ /* 0x000ea2000c1e1900 */
[----:B------:R-:W-:Y:S01]  /*03a0*/  ISETP.NE.AND P0, PT, R9, RZ, PT ;  /* 0x000000ff0900720c */ /* 0x000fe20003f05270 */
[----:B-1----:R-:W-:Y:S01]  /*03b0*/  IMAD.WIDE R14, R11, 0x2, R14 ;  /* 0x000000020b0e7825 */ /* 0x002fe200078e020e */
[----:B------:R-:W-:Y:S01]  /*03c0*/  MOV R26, R2 ;  /* 0x00000002001a7202 */ /* 0x000fe20000000f00 */
[----:B--2---:R-:W0:Y:S03]  /*03d0*/  F2F.F16.F32.RM R17, R16 ;  /* 0x0000001000117304 */ /* 0x004e260000204800 */
[----:B0-----:R0:W-:Y:S07]  /*03e0*/  STG.E.U16 desc[UR6][R14.64], R17 ;  /* 0x000000110e007986 */ /* 0x0011ee000c101506 */
[----:B------:R-:W-:Y:S05]  /*03f0*/  @!P0 BRA `(.L_x_28) ;  /* 0x0000000000508947 */ /* 0x000fea0003800000 */
[----:B------:R-:W-:-:S05]  /*0400*/  IMAD.SHL.U32 R11, R3, 0x4, RZ ;  /* 0x00000004030b7824 */ /* 0x000fca00078e00ff */
[----:B------:R-:W-:-:S05]  /*0410*/  IADD3 R12, P0, PT, R12, R11, RZ ;  /* 0x0000000b0c0c7210 */ /* 0x000fca0007f1e0ff */
[----:B------:R-:W-:-:S05]  /*0420*/  IMAD.X R13, RZ, RZ, R13, P0 ;  /* 0x000000ffff0d7224 */ /* 0x000fca00000e060d */
[----:B------:R-:W2:Y:S01]  /*0430*/  LDG.E R16, desc[UR6][R12.64] ;  /* 0x000000060c107981 */ /* 0x000ea2000c1e1900 */
[----:B------:R-:W-:Y:S01]  /*0440*/  SHF.L.U32 R19, R3, 0x1, RZ ;  /* 0x0000000103137819 */ /* 0x000fe200000006ff */
[----:B------:R-:W-:-:S03]  /*0450*/  IMAD.MOV.U32 R26, RZ, RZ, R4 ;  /* 0x000000ffff1a7224 */ /* 0x000fc600078e0004 */
[----:B0-----:R-:W-:-:S05]  /*0460*/  IADD3 R14, P0, PT, R14, R19, RZ ;  /* 0x000000130e0e7210 */ /* 0x001fca0007f1e0ff */
[----:B------:R-:W-:Y:S01]  /*0470*/  IMAD.X R15, RZ, RZ, R15, P0 ;  /* 0x000000ffff0f7224 */ /* 0x000fe200000e060f */
[----:B------:R-:W-:Y:S01]  /*0480*/  ISETP.NE.AND P0, PT, R9, 0x1, PT ;  /* 0x000000010900780c */ /* 0x000fe20003f05270 */
[----:B--2---:R-:W0:Y:S03]  /*0490*/  F2F.F16.F32.RM R17, R16 ;  /* 0x0000001000117304 */ /* 0x004e260000204800 */
[----:B0-----:R1:W-:Y:S09]  /*04a0*/  STG.E.U16 desc[UR6][R14.64], R17 ;  /* 0x000000110e007986 */ /* 0x0013f2000c101506 */
[----:B------:R-:W-:Y:S05]  /*04b0*/  @!P0 BRA `(.L_x_28) ;  /* 0x0000000000208947 */ /* 0x000fea0003800000 */
[----:B------:R-:W-:-:S04]  /*04c0*/  IADD3 R12, P0, PT, R11, R12, RZ ;  /* 0x0000000c0b0c7210 */ /* 0x000fc80007f1e0ff */
[----:B------:R-:W-:-:S05]  /*04d0*/  IADD3.X R13, PT, PT, RZ, R13, RZ, P0, !PT ;  /* 0x0000000dff0d7210 */ /* 0x000fca00007fe4ff */
[----:B------:R-:W2:Y:S01]  /*04e0*/  LDG.E R12, desc[UR6][R12.64] ;  /* 0x000000060c0c7981 */ /* 0x000ea2000c1e1900 */
[----:B-1----:R-:W-:Y:S01]  /*04f0*/  IADD3 R14, P0, PT, R19, R14, RZ ;  /* 0x0000000e130e7210 */ /* 0x002fe20007f1e0ff */
[----:B------:R-:W-:-:S04]  /*0500*/  IMAD.MOV.U32 R26, RZ, RZ, R8 ;  /* 0x000000ffff1a7224 */ /* 0x000fc800078e0008 */
[----:B------:R-:W-:Y:S01]  /*0510*/  IMAD.X R15, RZ, RZ, R15, P0 ;  /* 0x000000ffff0f7224 */ /* 0x000fe200000e060f */
[----:B--2---:R-:W0:Y:S04]  /*0520*/  F2F.F16.F32.RM R11, R12 ;  /* 0x0000000c000b7304 */ /* 0x004e280000204800 */
[----:B0-----:R2:W-:Y:S03]  /*0530*/  STG.E.U16 desc[UR6][R14.64], R11 ;  /* 0x0000000b0e007986 */ /* 0x0015e6000c101506 */
.L_x_28:
[----:B------:R-:W-:Y:S05]  /*0540*/  BSYNC.RECONVERGENT B1 ;  /* 0x0000000000017941 */ /* 0x000fea0003800200 */
.L_x_27:
[----:B------:R-:W-:-:S13]  /*0550*/  ISETP.GE.U32.AND P0, PT, R5, 0x3, PT ;  /* 0x000000030500780c */ /* 0x000fda0003f06070 */
[----:B------:R-:W-:Y:S05]  /*0560*/  @!P0 BRA `(.L_x_26) ;  /* 0x0000000000888947 */ /* 0x000fea0003800000 */
[----:B------:R-:W3:Y:S01]  /*0570*/  LDC.64 R12, c[0x0][0x380] ;  /* 0x0000e000ff0c7b82 */ /* 0x000ee20000000a00 */
[C---:B------:R-:W-:Y:S01]  /*0580*/  SHF.L.U32 R27, R3.reuse, 0x2, RZ ;  /* 0x00000002031b7819 */ /* 0x040fe200000006ff */
[----:B--2---:R-:W-:-:S06]  /*0590*/  IMAD.SHL.U32 R11, R3, 0x2, RZ ;  /* 0x00000002030b7824 */ /* 0x004fcc00078e00ff */
[----:B01----:R-:W0:Y:S02]  /*05a0*/  LDC.64 R14, c[0x0][0x388] ;  /* 0x0000e200ff0e7b82 */ /* 0x003e240000000a00 */
.L_x_29:
[----:B------:R-:W-:-:S04]  /*05b0*/  IMAD R25, R7, R10, R26 ;  /* 0x0000000a07197224 */ /* 0x000fc800078e021a */
[----:B---34-:R-:W-:-:S05]  /*05c0*/  IMAD.WIDE R22, R25, 0x4, R12 ;  /* 0x0000000419167825 */ /* 0x018fca00078e020c */
[----:B------:R-:W2:Y:S01]  /*05d0*/  LDG.E R28, desc[UR6][R22.64] ;  /* 0x00000006161c7981 */ /* 0x000ea2000c1e1900 */
[----:B------:R-:W-:Y:S01]  /*05e0*/  IADD3 R20, P0, PT, R27, R22, RZ ;  /* 0x000000161b147210 */ /* 0x000fe20007f1e0ff */
[----:B0-----:R-:W-:-:S04]  /*05f0*/  IMAD.WIDE R24, R25, 0x2, R14 ;  /* 0x0000000219187825 */ /* 0x001fc800078e020e */
[----:B------:R-:W-:Y:S01]  /*0600*/  IMAD.X R21, RZ, RZ, R23, P0 ;  /* 0x000000ffff157224 */ /* 0x000fe200000e0617 */
[----:B--2---:R-:W0:Y:S02]  /*0610*/  F2F.F16.F32.RM R29, R28 ;  /* 0x0000001c001d7304 */ /* 0x004e240000204800 */
[----:B0-----:R0:W-:Y:S04]  /*0620*/  STG.E.U16 desc[UR6][R24.64], R29 ;  /* 0x0000001d18007986 */ /* 0x0011e8000c101506 */
[----:B------:R-:W2:Y:S01]  /*0630*/  LDG.E R28, desc[UR6][R20.64] ;  /* 0x00000006141c7981 */ /* 0x000ea2000c1e1900 */
[----:B------:R-:W-:Y:S02]  /*0640*/  IADD3 R16, P0, PT, R11, R24, RZ ;  /* 0x000000180b107210 */ /* 0x000fe40007f1e0ff */
[----:B------:R-:W-:-:S02]  /*0650*/  IADD3 R18, P1, PT, R27, R20, RZ ;  /* 0x000000141b127210 */ /* 0x000fc40007f3e0ff */
[----:B------:R-:W-:-:S03]  /*0660*/  IADD3.X R17, PT, PT, RZ, R25, RZ, P0, !PT ;  /* 0x00000019ff117210 */ /* 0x000fc600007fe4ff */
[----:B------:R-:W-:Y:S01]  /*0670*/  IMAD.X R19, RZ, RZ, R21, P1 ;  /* 0x000000ffff137224 */ /* 0x000fe200008e0615 */
[----:B--2---:R-:W1:Y:S02]  /*0680*/  F2F.F16.F32.RM R28, R28 ;  /* 0x0000001c001c7304 */ /* 0x004e640000204800 */
[----:B-1----:R4:W-:Y:S04]  /*0690*/  STG.E.U16 desc[UR6][R16.64], R28 ;  /* 0x0000001c10007986 */ /* 0x0029e8000c101506 */
[----:B0-----:R-:W2:Y:S01]  /*06a0*/  LDG.E R29, desc[UR6][R18.64] ;  /* 0x00000006121d7981 */ /* 0x001ea2000c1e1900 */
[----:B------:R-:W-:Y:S02]  /*06b0*/  IADD3 R22, P0, PT, R11, R16, RZ ;  /* 0x000000100b167210 */ /* 0x000fe40007f1e0ff */
[----:B------:R-:W-:-:S03]  /*06c0*/  IADD3 R24, P1, PT, R27, R18, RZ ;  /* 0x000000121b187210 */ /* 0x000fc60007f3e0ff */
[----:B------:R-:W-:Y:S01]  /*06d0*/  IMAD.X R23, RZ, RZ, R17, P0 ;  /* 0x000000ffff177224 */ /* 0x000fe200000e0611 */
[----:B------:R-:W-:Y:S01]  /*06e0*/  IADD3.X R25, PT, PT, RZ, R19, RZ, P1, !PT ;  /* 0x00000013ff197210 */ /* 0x000fe20000ffe4ff */
[----:B--2---:R-:W0:Y:S03]  /*06f0*/  F2F.F16.F32.RM R29, R29 ;  /* 0x0000001d001d7304 */ /* 0x004e260000204800 */
[----:B0-----:R4:W-:Y:S04]  /*0700*/  STG.E.U16 desc[UR6][R22.64], R29 ;  /* 0x0000001d16007986 */ /* 0x0019e8000c101506 */
[----:B------:R-:W2:Y:S01]  /*0710*/  LDG.E R24, desc[UR6][R24.64] ;  /* 0x0000000618187981 */ /* 0x000ea2000c1e1900 */
[----:B------:R-:W-:Y:S01]  /*0720*/  IADD3 R20, P0, PT, R11, R22, RZ ;  /* 0x000000160b147210 */ /* 0x000fe20007f1e0ff */
[----:B------:R-:W-:-:S04]  /*0730*/  IMAD.IADD R26, R27, 0x1, R26 ;  /* 0x000000011b1a7824 */ /* 0x000fc800078e021a */
[----:B------:R-:W-:Y:S01]  /*0740*/  IMAD.X R21, RZ, RZ, R23, P0 ;  /* 0x000000ffff157224 */ /* 0x000fe200000e0617 */
[----:B------:R-:W-:Y:S01]  /*0750*/  ISETP.GE.AND P0, PT, R26, R10, PT ;  /* 0x0000000a1a00720c */ /* 0x000fe20003f06270 */
[----:B--2---:R-:W0:Y:S03]  /*0760*/  F2F.F16.F32.RM R19, R24 ;  /* 0x0000001800137304 */ /* 0x004e260000204800 */
[----:B0-----:R4:W-:Y:S09]  /*0770*/  STG.E.U16 desc[UR6][R20.64], R19 ;  /* 0x0000001314007986 */ /* 0x0019f2000c101506 */
[----:B------:R-:W-:Y:S05]  /*0780*/  @!P0 BRA `(.L_x_29) ;  /* 0xfffffffc00888947 */ /* 0x000fea000383ffff */
.L_x_26:
[----:B------:R-:W-:Y:S05]  /*0790*/  BSYNC.RECONVERGENT B0 ;  /* 0x0000000000007941 */ /* 0x000fea0003800200 */
.L_x_25:
[----:B------:R-:W3:Y:S01]  /*07a0*/  LDCU UR4, c[0x0][0x390] ;  /* 0x00007200ff0477ac */ /* 0x000ee20008000800 */
[----:B------:R-:W-:-:S04]  /*07b0*/  IADD3 R7, PT, PT, R6, R7, RZ ;  /* 0x0000000706077210 */ /* 0x000fc80007ffe0ff */
[----:B---3--:R-:W-:-:S13]  /*07c0*/  ISETP.GE.AND P0, PT, R7, UR4, PT ;  /* 0x0000000407007c0c */ /* 0x008fda000bf06270 */
[----:B------:R-:W-:Y:S05]  /*07d0*/  @!P0 BRA `(.L_x_30) ;  /* 0xfffffff800bc8947 */ /* 0x000fea000383ffff */
[----:B------:R-:W-:Y:S05]  /*07e0*/  EXIT ;  /* 0x000000000000794d */ /* 0x000fea0003800000 */
.L_x_31:
        /* <DEDUP_REMOVED lines=9> */
.L_x_34:


//--------------------- .nv.global.init           --------------------------
	.section	.nv.global.init,"aw",@progbits
.nv.global.init:
	.type		$str,@object
	.size		$str,($str$1 - $str)
$str:
        /*0000*/ 	.byte	0x5b, 0x77, 0x61, 0x72, 0x70, 0x4d, 0x2c, 0x20, 0x77, 0x61, 0x72, 0x70, 0x4e, 0x5d, 0x20, 0x3d
        /*0010*/ 	.byte	0x20, 0x5b, 0x25, 0x69, 0x20, 0x25, 0x69, 0x5d, 0x20, 0x20, 0x20, 0x20, 0x62, 0x6c, 0x6f, 0x63
        /*0020*/ 	.byte	0x6b, 0x49, 0x64, 0x78, 0x20, 0x3d, 0x20, 0x5b, 0x25, 0x69, 0x20, 0x25, 0x69, 0x5d, 0x20, 0x20
        /*0030*/ 	.byte	0x20, 0x74, 0x68, 0x72, 0x65, 0x61, 0x64, 0x49, 0x64, 0x78, 0x20, 0x3d, 0x20, 0x5b, 0x25, 0x69
        /*0040*/ 	.byte	0x20, 0x25, 0x69, 0x5d, 0x0a, 0x00
	.type		$str$1,@object
	.size		$str$1,(.L_1 - $str$1)
$str$1:
        /*0046*/ 	.byte	0x2a, 0x2a, 0x2a, 0x2a, 0x2a, 0x2a, 0x2a, 0x2a, 0x2a, 0x2a, 0x2a, 0x2a, 0x2a, 0x2a, 0x2a, 0x2a
        /* <DEDUP_REMOVED lines=9> */
        /*00e6*/ 	.byte	0x3d, 0x20, 0x25, 0x69, 0x0a, 0x00
.L_1:


//--------------------- .nv.shared.reserved.0     --------------------------
	.section	.nv.shared.reserved.0,"aw",@nobits
	.weak		__nv_reservedSMEM_offset_0_alias
	.size		__nv_reservedSMEM_offset_0_alias, 0, 64
	.other		__nv_reservedSMEM_offset_0_alias,@"STO_CUDA_RESERVED_SHARED STV_DEFAULT"
__nv_reservedSMEM_offset_0_alias:
	.zero		0
	.zero		64


//--------------------- .nv.constant0._Z16wmma_example_aliP6__halfS0_Pfiii --------------------------
	.section	.nv.constant0._Z16wmma_example_aliP6__halfS0_Pfiii,"a",@progbits
	.sectionflags	@""
	.align	4
.nv.constant0._Z16wmma_example_aliP6__halfS0_Pfiii:
	.zero		932


//--------------------- .nv.constant0._Z12wmma_exampleP6__halfS0_Pfiiiff --------------------------
	.section	.nv.constant0._Z12wmma_exampleP6__halfS0_Pfiiiff,"a",@progbits
	.sectionflags	@""
	.align	4
.nv.constant0._Z12wmma_exampleP6__halfS0_Pfiiiff:
	.zero		940


//--------------------- .nv.constant0._Z21convert_float_to_halfPfP6__halfii --------------------------
	.section	.nv.constant0._Z21convert_float_to_halfPfP6__halfii,"a",@progbits
	.sectionflags	@""
	.align	4
.nv.constant0._Z21convert_float_to_halfPfP6__halfii:
	.zero		920


//--------------------- SYMBOLS --------------------------

	.type		.nv.reservedSmem.offset0,@object
	.size		.nv.reservedSmem.offset0,0x4
	.type		vprintf,@function
